// auto-generated by cutlass_sweep.gemm — config: {"arch": "sm_100", "cluster_m": 1, "cluster_n": 2, "dtype": "e5m2", "stages": 4, "tile_k": 128, "tile_m": 128, "tile_n": 64}
#include "cutlass/cutlass.h"
#include "cutlass/gemm/collective/collective_builder.hpp"
#include "cutlass/gemm/device/gemm_universal_adapter.h"
#include "cutlass/gemm/kernel/gemm_universal.hpp"
#include "cutlass/epilogue/collective/collective_builder.hpp"

using ElemA = cutlass::float_e5m2_t;
using ElemB = cutlass::float_e5m2_t;
using ElemCD = cutlass::float_e5m2_t;
using Acc  = float;
using TileShape    = cute::Shape<cute::_128, cute::_64, cute::_128>;
using ClusterShape = cute::Shape<cute::_1, cute::_2, cute::_1>;

using CollectiveEpilogue = typename cutlass::epilogue::collective::CollectiveBuilder<
    cutlass::arch::Sm100, cutlass::arch::OpClassTensorOp,
    TileShape, ClusterShape,
    cutlass::epilogue::collective::EpilogueTileAuto,
    Acc, Acc,
    ElemCD, cutlass::layout::RowMajor, 128 / cutlass::sizeof_bits<ElemCD>::value,
    ElemCD, cutlass::layout::RowMajor, 128 / cutlass::sizeof_bits<ElemCD>::value,
    cutlass::epilogue::collective::EpilogueScheduleAuto
  >::CollectiveOp;

using CollectiveMainloop = typename cutlass::gemm::collective::CollectiveBuilder<
    cutlass::arch::Sm100, cutlass::arch::OpClassTensorOp,
    ElemA, cutlass::layout::RowMajor, 128 / cutlass::sizeof_bits<ElemA>::value,
    ElemB, cutlass::layout::ColumnMajor, 128 / cutlass::sizeof_bits<ElemB>::value,
    Acc,
    TileShape, ClusterShape,
    cutlass::gemm::collective::StageCount<4>,
    cutlass::gemm::collective::KernelScheduleAuto
  >::CollectiveOp;

using GemmKernel = cutlass::gemm::kernel::GemmUniversal<
    cute::Shape<int,int,int,int>,
    CollectiveMainloop,
    CollectiveEpilogue
>;
using Gemm = cutlass::gemm::device::GemmUniversalAdapter<GemmKernel>;

// Force the device kernel symbol into the cubin without needing a host main.
auto* _anchor = &cutlass::device_kernel<GemmKernel>;


// ===== COMPILED SASS (sm_100a) =====

	.target	sm_100a

	.elftype	@"ET_EXEC"


//--------------------- .note.nv.tkinfo           --------------------------
	.section	.note.nv.tkinfo,"",@"SHT_NOTE"
	.sectionflags	@"SHF_NOTE_NV_TKINFO"
	.tkinfo
        /*0018*/ 	.word	0x00000002
        /*0030*/ 	.string	""
        /*0030*/ 	.string	"ptxas"
        /*0030*/ 	.string	"Cuda compilation tools, release 13.0, V13.0.88"
        /*0030*/ 	.string	"Build cuda_13.0.r13.0/compiler.36424714_0"
        /*0030*/ 	.string	"-arch sm_100a -m 64 "



//--------------------- .note.nv.cuinfo           --------------------------
	.section	.note.nv.cuinfo,"",@"SHT_NOTE"
	.sectionflags	@"SHF_NOTE_NV_CUINFO"
        /*0018*/ 	.short	0x0002
        /*001a*/ 	.short	0x0064
        /*001c*/ 	.short	0x0082
	.zero		2


//--------------------- .nv.info                  --------------------------
	.section	.nv.info,"",@"SHT_CUDA_INFO"
	.align	4


	//----- nvinfo : EIATTR_REGCOUNT
	.align		4
        /*0000*/ 	.byte	0x04, 0x2f
        /*0002*/ 	.short	(.L_19 - .L_18)
	.align		4
.L_18:
        /*0004*/ 	.word	index@(_ZN7cutlass13device_kernelINS_4gemm6kernel13GemmUniversalIN4cute5tupleIJiiiiEEENS1_10collective13CollectiveMmaINS1_35MainloopSm100TmaUmmaWarpSpecializedILi4ELi2ELi4ENS5_IJNS4_1CILi1EEENSA_ILi2EEESB_EEEEENS5_IJNSA_ILi128EEENSA_ILi64EEESF_EEENS_12float_e5m2_tENS5_IJlSB_lEEESI_SJ_NS4_8TiledMMAINS4_8MMA_AtomIJNS4_10MMA_TraitsINS4_19SM100_MMA_F8F6F4_SSEJSI_SI_fSF_SG_NS4_17integral_constantINS4_4UMMA5MajorELSQ_0EEESR_NSO_INSP_7ScaleInELSS_0EEEST_EEEEEENS4_6LayoutINS5_IJSB_SB_SB_EEENS5_IJNSA_ILi0EEESY_SY_EEEEENS5_IJNS4_10UnderscoreES11_S11_EEEEENS4_23SM90_TMA_LOAD_MULTICASTENS4_14ComposedLayoutINS4_7SwizzleILi3ELi4ELi3EEENS4_18smem_ptr_flag_bitsILi8EEENSW_INS5_IJNSA_ILi8EEESF_EEENS5_IJSF_SB_EEEEEEEvNS4_8identityENS4_13SM90_TMA_LOADES1E_vS1F_EENS_8epilogue10collective18CollectiveEpilogueINS1I_23Sm100TmaWarpSpecializedILi1ELi1ELi64ELb0ELb0EEEJSH_NS5_IJNSW_ISF_SB_EENSW_ISG_SB_EEEEESI_SJ_SI_SJ_NS1I_6fusion15FusionCallbacksIS1M_NS1Q_17LinearCombinationISI_fSI_fLNS_15FloatRoundStyleE2EEESH_S1P_JEEENS4_5SM1004TMEM4LOAD26SM100_TMEM_LOAD_32dp32b64xES1G_NS15_INS16_ILi2ELi4ELi3EEES19_NSW_INS5_IJS1A_SG_EEENS5_IJSG_SB_EEEEEEENS4_39AutoVectorizingCopyWithAssumedAlignmentILi128EEENS4_14SM90_TMA_STOREES24_S26_S26_EEEvvEEEEvNT_6ParamsE)
        /*0008*/ 	.word	0x00000099


	//----- nvinfo : EIATTR_FRAME_SIZE
	.align		4
.L_19:
        /*000c*/ 	.byte	0x04, 0x11
        /*000e*/ 	.short	(.L_21 - .L_20)
	.align		4
.L_20:
        /*0010*/ 	.word	index@($__internal_2_$__cuda_sm10x_tcgen05_guardrail_trap_unallocated_columns_being_dealloced)
        /*0014*/ 	.word	0x00000000


	//----- nvinfo : EIATTR_FRAME_SIZE
	.align		4
.L_21:
        /*0018*/ 	.byte	0x04, 0x11
        /*001a*/ 	.short	(.L_23 - .L_22)
	.align		4
.L_22:
        /*001c*/ 	.word	index@($__internal_1_$__cuda_sm10x_tcgen05_guardrail_trap_phase_invalid_during_alloc)
        /*0020*/ 	.word	0x00000000


	//----- nvinfo : EIATTR_FRAME_SIZE
	.align		4
.L_23:
        /*0024*/ 	.byte	0x04, 0x11
        /*0026*/ 	.short	(.L_25 - .L_24)
	.align		4
.L_24:
        /*0028*/ 	.word	index@($__internal_0_$__cuda_sm10x_tcgen05_guardrail_trap_col_being_dealloced_not_returned_by_alloc)
        /*002c*/ 	.word	0x00000000


	//----- nvinfo : EIATTR_FRAME_SIZE
	.align		4
.L_25:
        /*0030*/ 	.byte	0x04, 0x11
        /*0032*/ 	.short	(.L_27 - .L_26)
	.align		4
.L_26:
        /*0034*/ 	.word	index@(_ZN7cutlass13device_kernelINS_4gemm6kernel13GemmUniversalIN4cute5tupleIJiiiiEEENS1_10collective13CollectiveMmaINS1_35MainloopSm100TmaUmmaWarpSpecializedILi4ELi2ELi4ENS5_IJNS4_1CILi1EEENSA_ILi2EEESB_EEEEENS5_IJNSA_ILi128EEENSA_ILi64EEESF_EEENS_12float_e5m2_tENS5_IJlSB_lEEESI_SJ_NS4_8TiledMMAINS4_8MMA_AtomIJNS4_10MMA_TraitsINS4_19SM100_MMA_F8F6F4_SSEJSI_SI_fSF_SG_NS4_17integral_constantINS4_4UMMA5MajorELSQ_0EEESR_NSO_INSP_7ScaleInELSS_0EEEST_EEEEEENS4_6LayoutINS5_IJSB_SB_SB_EEENS5_IJNSA_ILi0EEESY_SY_EEEEENS5_IJNS4_10UnderscoreES11_S11_EEEEENS4_23SM90_TMA_LOAD_MULTICASTENS4_14ComposedLayoutINS4_7SwizzleILi3ELi4ELi3EEENS4_18smem_ptr_flag_bitsILi8EEENSW_INS5_IJNSA_ILi8EEESF_EEENS5_IJSF_SB_EEEEEEEvNS4_8identityENS4_13SM90_TMA_LOADES1E_vS1F_EENS_8epilogue10collective18CollectiveEpilogueINS1I_23Sm100TmaWarpSpecializedILi1ELi1ELi64ELb0ELb0EEEJSH_NS5_IJNSW_ISF_SB_EENSW_ISG_SB_EEEEESI_SJ_SI_SJ_NS1I_6fusion15FusionCallbacksIS1M_NS1Q_17LinearCombinationISI_fSI_fLNS_15FloatRoundStyleE2EEESH_S1P_JEEENS4_5SM1004TMEM4LOAD26SM100_TMEM_LOAD_32dp32b64xES1G_NS15_INS16_ILi2ELi4ELi3EEES19_NSW_INS5_IJS1A_SG_EEENS5_IJSG_SB_EEEEEEENS4_39AutoVectorizingCopyWithAssumedAlignmentILi128EEENS4_14SM90_TMA_STOREES24_S26_S26_EEEvvEEEEvNT_6ParamsE)
        /*0038*/ 	.word	0x00000000


	//----- nvinfo : EIATTR_MIN_STACK_SIZE
	.align		4
.L_27:
        /*003c*/ 	.byte	0x04, 0x12
        /*003e*/ 	.short	(.L_29 - .L_28)
	.align		4
.L_28:
        /*0040*/ 	.word	index@(_ZN7cutlass13device_kernelINS_4gemm6kernel13GemmUniversalIN4cute5tupleIJiiiiEEENS1_10collective13CollectiveMmaINS1_35MainloopSm100TmaUmmaWarpSpecializedILi4ELi2ELi4ENS5_IJNS4_1CILi1EEENSA_ILi2EEESB_EEEEENS5_IJNSA_ILi128EEENSA_ILi64EEESF_EEENS_12float_e5m2_tENS5_IJlSB_lEEESI_SJ_NS4_8TiledMMAINS4_8MMA_AtomIJNS4_10MMA_TraitsINS4_19SM100_MMA_F8F6F4_SSEJSI_SI_fSF_SG_NS4_17integral_constantINS4_4UMMA5MajorELSQ_0EEESR_NSO_INSP_7ScaleInELSS_0EEEST_EEEEEENS4_6LayoutINS5_IJSB_SB_SB_EEENS5_IJNSA_ILi0EEESY_SY_EEEEENS5_IJNS4_10UnderscoreES11_S11_EEEEENS4_23SM90_TMA_LOAD_MULTICASTENS4_14ComposedLayoutINS4_7SwizzleILi3ELi4ELi3EEENS4_18smem_ptr_flag_bitsILi8EEENSW_INS5_IJNSA_ILi8EEESF_EEENS5_IJSF_SB_EEEEEEEvNS4_8identityENS4_13SM90_TMA_LOADES1E_vS1F_EENS_8epilogue10collective18CollectiveEpilogueINS1I_23Sm100TmaWarpSpecializedILi1ELi1ELi64ELb0ELb0EEEJSH_NS5_IJNSW_ISF_SB_EENSW_ISG_SB_EEEEESI_SJ_SI_SJ_NS1I_6fusion15FusionCallbacksIS1M_NS1Q_17LinearCombinationISI_fSI_fLNS_15FloatRoundStyleE2EEESH_S1P_JEEENS4_5SM1004TMEM4LOAD26SM100_TMEM_LOAD_32dp32b64xES1G_NS15_INS16_ILi2ELi4ELi3EEES19_NSW_INS5_IJS1A_SG_EEENS5_IJSG_SB_EEEEEEENS4_39AutoVectorizingCopyWithAssumedAlignmentILi128EEENS4_14SM90_TMA_STOREES24_S26_S26_EEEvvEEEEvNT_6ParamsE)
        /*0044*/ 	.word	0x00000000
.L_29:


//--------------------- .nv.compat                --------------------------
	.section	.nv.compat,"",@"SHT_CUDA_COMPAT_INFO"
	.align	4
        /*0000*/ 	.byte	0x02, 0x09, 0x01, 0x00, 0x02, 0x02, 0x02, 0x00, 0x02, 0x05, 0x05, 0x00, 0x03, 0x07, 0x01, 0x01
        /*0010*/ 	.byte	0x02, 0x03, 0x01, 0x00, 0x02, 0x06, 0x01, 0x00, 0x04, 0x0b, 0x08, 0x00, 0x09, 0x00, 0x00, 0x00
        /*0020*/ 	.byte	0x00, 0x00, 0x00, 0x00


//--------------------- .nv.info._ZN7cutlass13device_kernelINS_4gemm6kernel13GemmUniversalIN4cute5tupleIJiiiiEEENS1_10collective13CollectiveMmaINS1_35MainloopSm100TmaUmmaWarpSpecializedILi4ELi2ELi4ENS5_IJNS4_1CILi1EEENSA_ILi2EEESB_EEEEENS5_IJNSA_ILi128EEENSA_ILi64EEESF_EEENS_12float_e5m2_tENS5_IJlSB_lEEESI_SJ_NS4_8TiledMMAINS4_8MMA_AtomIJNS4_10MMA_TraitsINS4_19SM100_MMA_F8F6F4_SSEJSI_SI_fSF_SG_NS4_17integral_constantINS4_4UMMA5MajorELSQ_0EEESR_NSO_INSP_7ScaleInELSS_0EEEST_EEEEEENS4_6LayoutINS5_IJSB_SB_SB_EEENS5_IJNSA_ILi0EEESY_SY_EEEEENS5_IJNS4_10UnderscoreES11_S11_EEEEENS4_23SM90_TMA_LOAD_MULTICASTENS4_14ComposedLayoutINS4_7SwizzleILi3ELi4ELi3EEENS4_18smem_ptr_flag_bitsILi8EEENSW_INS5_IJNSA_ILi8EEESF_EEENS5_IJSF_SB_EEEEEEEvNS4_8identityENS4_13SM90_TMA_LOADES1E_vS1F_EENS_8epilogue10collective18CollectiveEpilogueINS1I_23Sm100TmaWarpSpecializedILi1ELi1ELi64ELb0ELb0EEEJSH_NS5_IJNSW_ISF_SB_EENSW_ISG_SB_EEEEESI_SJ_SI_SJ_NS1I_6fusion15FusionCallbacksIS1M_NS1Q_17LinearCombinationISI_fSI_fLNS_15FloatRoundStyleE2EEESH_S1P_JEEENS4_5SM1004TMEM4LOAD26SM100_TMEM_LOAD_32dp32b64xES1G_NS15_INS16_ILi2ELi4ELi3EEES19_NSW_INS5_IJS1A_SG_EEENS5_IJSG_SB_EEEEEEENS4_39AutoVectorizingCopyWithAssumedAlignmentILi128EEENS4_14SM90_TMA_STOREES24_S26_S26_EEEvvEEEEvNT_6ParamsE --------------------------
	.section	.nv.info._ZN7cutlass13device_kernelINS_4gemm6kernel13GemmUniversalIN4cute5tupleIJiiiiEEENS1_10collective13CollectiveMmaINS1_35MainloopSm100TmaUmmaWarpSpecializedILi4ELi2ELi4ENS5_IJNS4_1CILi1EEENSA_ILi2EEESB_EEEEENS5_IJNSA_ILi128EEENSA_ILi64EEESF_EEENS_12float_e5m2_tENS5_IJlSB_lEEESI_SJ_NS4_8TiledMMAINS4_8MMA_AtomIJNS4_10MMA_TraitsINS4_19SM100_MMA_F8F6F4_SSEJSI_SI_fSF_SG_NS4_17integral_constantINS4_4UMMA5MajorELSQ_0EEESR_NSO_INSP_7ScaleInELSS_0EEEST_EEEEEENS4_6LayoutINS5_IJSB_SB_SB_EEENS5_IJNSA_ILi0EEESY_SY_EEEEENS5_IJNS4_10UnderscoreES11_S11_EEEEENS4_23SM90_TMA_LOAD_MULTICASTENS4_14ComposedLayoutINS4_7SwizzleILi3ELi4ELi3EEENS4_18smem_ptr_flag_bitsILi8EEENSW_INS5_IJNSA_ILi8EEESF_EEENS5_IJSF_SB_EEEEEEEvNS4_8identityENS4_13SM90_TMA_LOADES1E_vS1F_EENS_8epilogue10collective18CollectiveEpilogueINS1I_23Sm100TmaWarpSpecializedILi1ELi1ELi64ELb0ELb0EEEJSH_NS5_IJNSW_ISF_SB_EENSW_ISG_SB_EEEEESI_SJ_SI_SJ_NS1I_6fusion15FusionCallbacksIS1M_NS1Q_17LinearCombinationISI_fSI_fLNS_15FloatRoundStyleE2EEESH_S1P_JEEENS4_5SM1004TMEM4LOAD26SM100_TMEM_LOAD_32dp32b64xES1G_NS15_INS16_ILi2ELi4ELi3EEES19_NSW_INS5_IJS1A_SG_EEENS5_IJSG_SB_EEEEEEENS4_39AutoVectorizingCopyWithAssumedAlignmentILi128EEENS4_14SM90_TMA_STOREES24_S26_S26_EEEvvEEEEvNT_6ParamsE,"",@"SHT_CUDA_INFO"
	.sectionflags	@""
	.align	4


	//----- nvinfo : EIATTR_CUDA_API_VERSION
	.align		4
        /*0000*/ 	.byte	0x04, 0x37
        /*0002*/ 	.short	(.L_31 - .L_30)
.L_30:
        /*0004*/ 	.word	0x00000082


	//----- nvinfo : EIATTR_KPARAM_INFO
	.align		4
.L_31:
        /*0008*/ 	.byte	0x04, 0x17
        /*000a*/ 	.short	(.L_33 - .L_32)
.L_32:
        /*000c*/ 	.word	0x00000000
        /*0010*/ 	.short	0x0000
        /*0012*/ 	.short	0x0000
        /*0014*/ 	.byte	0x00, 0xf0, 0x01, 0x20


	//----- nvinfo : EIATTR_AT_ENTRY_FRAGMENTS
	.align		4
.L_33:
        /*0018*/ 	.byte	0x04, 0x4f
        /*001a*/ 	.short	(.L_35 - .L_34)


	//   ....[0]....
.L_34:
        /*001c*/ 	.word	0x00000006


	//----- nvinfo : EIATTR_RESERVED_SMEM_USED
	.align		4
.L_35:
        /*0020*/ 	.byte	0x01, 0x41
	.zero		2


	//----- nvinfo : EIATTR_SPARSE_MMA_MASK
	.align		4
        /*0024*/ 	.byte	0x03, 0x50
        /*0026*/ 	.short	0x0000


	//----- nvinfo : EIATTR_TCGEN05_1CTA_USED
	.align		4
        /*0028*/ 	.byte	0x01, 0x51
	.zero		2


	//----- nvinfo : EIATTR_MAXREG_COUNT
	.align		4
        /*002c*/ 	.byte	0x03, 0x1b
        /*002e*/ 	.short	0x00ff


	//----- nvinfo : EIATTR_NUM_BARRIERS
	.align		4
        /*0030*/ 	.byte	0x02, 0x4c
        /*0032*/ 	.byte	0x07
	.zero		1


	//----- nvinfo : EIATTR_EXTERNS
	.align		4
        /*0034*/ 	.byte	0x04, 0x0f
        /*0036*/ 	.short	(.L_37 - .L_36)


	//   ....[0]....
	.align		4
.L_36:
        /*0038*/ 	.word	index@(__assertfail)


	//----- nvinfo : EIATTR_MERCURY_ISA_VERSION
	.align		4
.L_37:
        /*003c*/ 	.byte	0x03, 0x5f
        /*003e*/ 	.short	0x0101


	//----- nvinfo : EIATTR_INT_WARP_WIDE_INSTR_OFFSETS
	.align		4
        /*0040*/ 	.byte	0x04, 0x31
        /*0042*/ 	.short	(.L_39 - .L_38)


	//   ....[0]....
.L_38:
        /*0044*/ 	.word	0x00003b90


	//   ....[1]....
        /*0048*/ 	.word	0x00003bc0


	//   ....[2]....
        /*004c*/ 	.word	0x00003be0


	//   ....[3]....
        /*0050*/ 	.word	0x00004710


	//   ....[4]....
        /*0054*/ 	.word	0x000047c0


	//----- nvinfo : EIATTR_COOP_GROUP_MASK_REGIDS
	.align		4
.L_39:
        /*0058*/ 	.byte	0x04, 0x29
        /*005a*/ 	.short	(.L_41 - .L_40)


	//   ....[0]....
.L_40:
        /*005c*/ 	.word	0xffffffff


	//   ....[1]....
        /*0060*/ 	.word	0xffffffff


	//   ....[2]....
        /*0064*/ 	.word	0xffffffff


	//   ....[3]....
        /*0068*/ 	.word	0xffffffff


	//   ....[4]....
        /*006c*/ 	.word	0xffffffff


	//   ....[5]....
        /*0070*/ 	.word	0xffffffff


	//   ....[6]....
        /*0074*/ 	.word	0xffffffff


	//   ....[7]....
        /*0078*/ 	.word	0xffffffff


	//   ....[8]....
        /*007c*/ 	.word	0xffffffff


	//   ....[9]....
        /*0080*/ 	.word	0xffffffff


	//   ....[10]....
        /*0084*/ 	.word	0xffffffff


	//   ....[11]....
        /*0088*/ 	.word	0xffffffff


	//   ....[12]....
        /*008c*/ 	.word	0xffffffff


	//   ....[13]....
        /*0090*/ 	.word	0xffffffff


	//----- nvinfo : EIATTR_COOP_GROUP_INSTR_OFFSETS
	.align		4
.L_41:
        /*0094*/ 	.byte	0x04, 0x28
        /*0096*/ 	.short	(.L_43 - .L_42)


	//   ....[0]....
.L_42:
        /*0098*/ 	.word	0x00000080


	//   ....[1]....
        /*009c*/ 	.word	0x000004e0


	//   ....[2]....
        /*00a0*/ 	.word	0x00000690


	//   ....[3]....
        /*00a4*/ 	.word	0x000007d0


	//   ....[4]....
        /*00a8*/ 	.word	0x000008d0


	//   ....[5]....
        /*00ac*/ 	.word	0x00000a40


	//   ....[6]....
        /*00b0*/ 	.word	0x00000be0


	//   ....[7]....
        /*00b4*/ 	.word	0x00000d90


	//   ....[8]....
        /*00b8*/ 	.word	0x00001f40


	//   ....[9]....
        /*00bc*/ 	.word	0x00002de0


	//   ....[10]....
        /*00c0*/ 	.word	0x00002ff0


	//   ....[11]....
        /*00c4*/ 	.word	0x00003020


	//   ....[12]....
        /*00c8*/ 	.word	0x00003a70


	//   ....[13]....
        /*00cc*/ 	.word	0x00003ca0


	//----- nvinfo : EIATTR_VRC_CTA_INIT_COUNT
	.align		4
.L_43:
        /*00d0*/ 	.byte	0x02, 0x4a
        /*00d2*/ 	.byte	0x80
	.zero		1


	//----- nvinfo : EIATTR_SYSCALL_OFFSETS
	.align		4
        /*00d4*/ 	.byte	0x04, 0x46
        /*00d6*/ 	.short	(.L_45 - .L_44)


	//   ....[0]....
.L_44:
        /*00d8*/ 	.word	0x00005300


	//   ....[1]....
        /*00dc*/ 	.word	0x00005440


	//   ....[2]....
        /*00e0*/ 	.word	0x00005c00


	//----- nvinfo : EIATTR_MBARRIER_INSTR_OFFSETS
	.align		4
.L_45:
        /*00e4*/ 	.byte	0x04, 0x39
        /*00e6*/ 	.short	(.L_47 - .L_46)


	//   ....[0]....
.L_46:
        /*00e8*/ 	.word	0x00000600
        /*00ec*/ 	.word	0x000000ff
        /*00f0*/ 	.word	0x00000000
        /*00f4*/ 	.short	0x0100
        /*00f6*/ 	.byte	0x04
	.zero		1


	//   ....[1]....
        /*00f8*/ 	.word	0x00000610
        /*00fc*/ 	.word	0x000000ff
        /*0100*/ 	.word	0x00000020
        /*0104*/ 	.short	0x0100
        /*0106*/ 	.byte	0x04
	.zero		1


	//   ....[2]....
        /*0108*/ 	.word	0x00000620
        /*010c*/ 	.word	0x000000ff
        /*0110*/ 	.word	0x00000008
        /*0114*/ 	.short	0x0100
        /*0116*/ 	.byte	0x04
	.zero		1


	//   ....[3]....
        /*0118*/ 	.word	0x00000630
        /*011c*/ 	.word	0x000000ff
        /*0120*/ 	.word	0x00000028
        /*0124*/ 	.short	0x0100
        /*0126*/ 	.byte	0x04
	.zero		1


	//   ....[4]....
        /*0128*/ 	.word	0x00000640
        /*012c*/ 	.word	0x000000ff
        /*0130*/ 	.word	0x00000010
        /*0134*/ 	.short	0x0100
        /*0136*/ 	.byte	0x04
	.zero		1


	//   ....[5]....
        /*0138*/ 	.word	0x00000650
        /*013c*/ 	.word	0x000000ff
        /*0140*/ 	.word	0x00000030
        /*0144*/ 	.short	0x0100
        /*0146*/ 	.byte	0x04
	.zero		1


	//   ....[6]....
        /*0148*/ 	.word	0x00000660
        /*014c*/ 	.word	0x000000ff
        /*0150*/ 	.word	0x00000018
        /*0154*/ 	.short	0x0100
        /*0156*/ 	.byte	0x04
	.zero		1


	//   ....[7]....
        /*0158*/ 	.word	0x00000670
        /*015c*/ 	.word	0x000000ff
        /*0160*/ 	.word	0x00000038
        /*0164*/ 	.short	0x0100
        /*0166*/ 	.byte	0x04
	.zero		1


	//   ....[8]....
        /*0168*/ 	.word	0x000007a0
        /*016c*/ 	.word	0x000000ff
        /*0170*/ 	.word	0x00000040
        /*0174*/ 	.short	0x0100
        /*0176*/ 	.byte	0x04
	.zero		1


	//   ....[9]....
        /*0178*/ 	.word	0x000007b0
        /*017c*/ 	.word	0x000000ff
        /*0180*/ 	.word	0x00000048
        /*0184*/ 	.short	0x0100
        /*0186*/ 	.byte	0x04
	.zero		1


	//   ....[10]....
        /*0188*/ 	.word	0x000008a0
        /*018c*/ 	.word	0x000000ff
        /*0190*/ 	.word	0x00000050
        /*0194*/ 	.short	0x0100
        /*0196*/ 	.byte	0x06
	.zero		1


	//   ....[11]....
        /*0198*/ 	.word	0x000008b0
        /*019c*/ 	.word	0x000000ff
        /*01a0*/ 	.word	0x00000058
        /*01a4*/ 	.short	0x0100
        /*01a6*/ 	.byte	0x06
	.zero		1


	//   ....[12]....
        /*01a8*/ 	.word	0x000009f0
        /*01ac*/ 	.word	0x000000ff
        /*01b0*/ 	.word	0x00000060
        /*01b4*/ 	.short	0x0100
        /*01b6*/ 	.byte	0x06
	.zero		1


	//   ....[13]....
        /*01b8*/ 	.word	0x00000a00
        /*01bc*/ 	.word	0x000000ff
        /*01c0*/ 	.word	0x00000070
        /*01c4*/ 	.short	0x0100
        /*01c6*/ 	.byte	0x06
	.zero		1


	//   ....[14]....
        /*01c8*/ 	.word	0x00000a10
        /*01cc*/ 	.word	0x000000ff
        /*01d0*/ 	.word	0x00000068
        /*01d4*/ 	.short	0x0100
        /*01d6*/ 	.byte	0x06
	.zero		1


	//   ....[15]....
        /*01d8*/ 	.word	0x00000a20
        /*01dc*/ 	.word	0x000000ff
        /*01e0*/ 	.word	0x00000078
        /*01e4*/ 	.short	0x0100
        /*01e6*/ 	.byte	0x06
	.zero		1


	//   ....[16]....
        /*01e8*/ 	.word	0x00000b50
        /*01ec*/ 	.word	0x000000ff
        /*01f0*/ 	.word	0x00000080
        /*01f4*/ 	.short	0x0100
        /*01f6*/ 	.byte	0x04
	.zero		1


	//   ....[17]....
        /*01f8*/ 	.word	0x00000b60
        /*01fc*/ 	.word	0x000000ff
        /*0200*/ 	.word	0x000000a0
        /*0204*/ 	.short	0x0100
        /*0206*/ 	.byte	0x04
	.zero		1


	//   ....[18]....
        /*0208*/ 	.word	0x00000b70
        /*020c*/ 	.word	0x000000ff
        /*0210*/ 	.word	0x00000088
        /*0214*/ 	.short	0x0100
        /*0216*/ 	.byte	0x04
	.zero		1


	//   ....[19]....
        /*0218*/ 	.word	0x00000b80
        /*021c*/ 	.word	0x000000ff
        /*0220*/ 	.word	0x000000a8
        /*0224*/ 	.short	0x0100
        /*0226*/ 	.byte	0x04
	.zero		1


	//   ....[20]....
        /*0228*/ 	.word	0x00000b90
        /*022c*/ 	.word	0x000000ff
        /*0230*/ 	.word	0x00000090
        /*0234*/ 	.short	0x0100
        /*0236*/ 	.byte	0x04
	.zero		1


	//   ....[21]....
        /*0238*/ 	.word	0x00000ba0
        /*023c*/ 	.word	0x000000ff
        /*0240*/ 	.word	0x000000b0
        /*0244*/ 	.short	0x0100
        /*0246*/ 	.byte	0x04
	.zero		1


	//   ....[22]....
        /*0248*/ 	.word	0x00000bb0
        /*024c*/ 	.word	0x000000ff
        /*0250*/ 	.word	0x00000098
        /*0254*/ 	.short	0x0100
        /*0256*/ 	.byte	0x04
	.zero		1


	//   ....[23]....
        /*0258*/ 	.word	0x00000bc0
        /*025c*/ 	.word	0x000000ff
        /*0260*/ 	.word	0x000000b8
        /*0264*/ 	.short	0x0100
        /*0266*/ 	.byte	0x04
	.zero		1


	//   ....[24]....
        /*0268*/ 	.word	0x00000cb0
        /*026c*/ 	.word	0x000000ff
        /*0270*/ 	.word	0x000000c0
        /*0274*/ 	.short	0x0100
        /*0276*/ 	.byte	0x04
	.zero		1


	//   ....[25]....
        /*0278*/ 	.word	0x00000cc0
        /*027c*/ 	.word	0x000000ff
        /*0280*/ 	.word	0x000000d0
        /*0284*/ 	.short	0x0100
        /*0286*/ 	.byte	0x04
	.zero		1


	//   ....[26]....
        /*0288*/ 	.word	0x00000cd0
        /*028c*/ 	.word	0x000000ff
        /*0290*/ 	.word	0x000000c8
        /*0294*/ 	.short	0x0100
        /*0296*/ 	.byte	0x04
	.zero		1


	//   ....[27]....
        /*0298*/ 	.word	0x00000ce0
        /*029c*/ 	.word	0x000000ff
        /*02a0*/ 	.word	0x000000d8
        /*02a4*/ 	.short	0x0100
        /*02a6*/ 	.byte	0x04
	.zero		1


	//   ....[28]....
        /*02a8*/ 	.word	0x000017f0
        /*02ac*/ 	.word	0x00000000
        /*02b0*/ 	.word	0x000000d0
        /*02b4*/ 	.short	0x010a
        /*02b6*/ 	.byte	0xff
	.zero		1


	//   ....[29]....
        /*02b8*/ 	.word	0x00001820
        /*02bc*/ 	.word	0x00000000
        /*02c0*/ 	.word	0x000000c0
        /*02c4*/ 	.short	0x0101
        /*02c6*/ 	.byte	0xff
	.zero		1


	//   ....[30]....
        /*02c8*/ 	.word	0x000018d0
        /*02cc*/ 	.word	0x000000ff
        /*02d0*/ 	.word	0x00000020
        /*02d4*/ 	.short	0x010a
        /*02d6*/ 	.byte	0x04
	.zero		1


	//   ....[31]....
        /*02d8*/ 	.word	0x00001950
        /*02dc*/ 	.word	0x000000ff
        /*02e0*/ 	.word	0x00000020
        /*02e4*/ 	.short	0x010a
        /*02e6*/ 	.byte	0x21
	.zero		1


	//   ....[32]....
        /*02e8*/ 	.word	0x00001ae0
        /*02ec*/ 	.word	0x000000ff
        /*02f0*/ 	.word	0x00000020
        /*02f4*/ 	.short	0x010a
        /*02f6*/ 	.byte	0x08
	.zero		1


	//   ....[33]....
        /*02f8*/ 	.word	0x00001c00
        /*02fc*/ 	.word	0x000000ff
        /*0300*/ 	.word	0x00000058
        /*0304*/ 	.short	0x0101
        /*0306*/ 	.byte	0x07
	.zero		1


	//   ....[34]....
        /*0308*/ 	.word	0x00001c20
        /*030c*/ 	.word	0x000000ff
        /*0310*/ 	.word	0x00000020
        /*0314*/ 	.short	0x010a
        /*0316*/ 	.byte	0x04
	.zero		1


	//   ....[35]....
        /*0318*/ 	.word	0x00001ca0
        /*031c*/ 	.word	0x000000ff
        /*0320*/ 	.word	0x00000020
        /*0324*/ 	.short	0x010a
        /*0326*/ 	.byte	0x11
	.zero		1


	//   ....[36]....
        /*0328*/ 	.word	0x00001e30
        /*032c*/ 	.word	0x000000ff
        /*0330*/ 	.word	0x00000020
        /*0334*/ 	.short	0x010a
        /*0336*/ 	.byte	0x06
	.zero		1


	//   ....[37]....
        /*0338*/ 	.word	0x00001f70
        /*033c*/ 	.word	0x00000003
        /*0340*/ 	.word	0x00000060
        /*0344*/ 	.short	0x010a
        /*0346*/ 	.byte	0xff
	.zero		1


	//   ....[38]....
        /*0348*/ 	.word	0x000020c0
        /*034c*/ 	.word	0x00000000
        /*0350*/ 	.word	0x00000000
        /*0354*/ 	.short	0x0101
        /*0356*/ 	.byte	0xff
	.zero		1


	//   ....[39]....
        /*0358*/ 	.word	0x00002660
        /*035c*/ 	.word	0x000000ff
        /*0360*/ 	.word	0x00000000
        /*0364*/ 	.short	0x010a
        /*0366*/ 	.byte	0x04
	.zero		1


	//   ....[40]....
        /*0368*/ 	.word	0x000026f0
        /*036c*/ 	.word	0x000000ff
        /*0370*/ 	.word	0x00000000
        /*0374*/ 	.short	0x010a
        /*0376*/ 	.byte	0x05
	.zero		1


	//   ....[41]....
        /*0378*/ 	.word	0x00002780
        /*037c*/ 	.word	0x000000ff
        /*0380*/ 	.word	0x00000000
        /*0384*/ 	.short	0x010a
        /*0386*/ 	.byte	0x05
	.zero		1


	//   ....[42]....
        /*0388*/ 	.word	0x00002820
        /*038c*/ 	.word	0x00000000
        /*0390*/ 	.word	0x00000000
        /*0394*/ 	.short	0x010a
        /*0396*/ 	.byte	0xff
	.zero		1


	//   ....[43]....
        /*0398*/ 	.word	0x00002940
        /*039c*/ 	.word	0x00000002
        /*03a0*/ 	.word	0x000000c0
        /*03a4*/ 	.short	0x010a
        /*03a6*/ 	.byte	0xff
	.zero		1


	//   ....[44]....
        /*03a8*/ 	.word	0x000029b0
        /*03ac*/ 	.word	0x00000002
        /*03b0*/ 	.word	0x00000000
        /*03b4*/ 	.short	0x0101
        /*03b6*/ 	.byte	0xff
	.zero		1


	//   ....[45]....
        /*03b8*/ 	.word	0x000029d0
        /*03bc*/ 	.word	0x000000ff
        /*03c0*/ 	.word	0x00000070
        /*03c4*/ 	.short	0x010a
        /*03c6*/ 	.byte	0x04
	.zero		1


	//   ....[46]....
        /*03c8*/ 	.word	0x00002af0
        /*03cc*/ 	.word	0x00000002
        /*03d0*/ 	.word	0x00000060
        /*03d4*/ 	.short	0x010a
        /*03d6*/ 	.byte	0xff
	.zero		1


	//   ....[47]....
        /*03d8*/ 	.word	0x00002bf0
        /*03dc*/ 	.word	0x00000002
        /*03e0*/ 	.word	0x00000000
        /*03e4*/ 	.short	0x0101
        /*03e6*/ 	.byte	0xff
	.zero		1


	//   ....[48]....
        /*03e8*/ 	.word	0x00002c80
        /*03ec*/ 	.word	0x000000ff
        /*03f0*/ 	.word	0x00000070
        /*03f4*/ 	.short	0x0106
        /*03f6*/ 	.byte	0x04
	.zero		1


	//   ....[49]....
        /*03f8*/ 	.word	0x00002ca0
        /*03fc*/ 	.word	0x000000ff
        /*0400*/ 	.word	0x00000070
        /*0404*/ 	.short	0x010a
        /*0406*/ 	.byte	0x04
	.zero		1


	//   ....[50]....
        /*0408*/ 	.word	0x00002d30
        /*040c*/ 	.word	0x000000ff
        /*0410*/ 	.word	0x00000070
        /*0414*/ 	.short	0x0106
        /*0416*/ 	.byte	0x07
	.zero		1


	//   ....[51]....
        /*0418*/ 	.word	0x00002d70
        /*041c*/ 	.word	0x00000000
        /*0420*/ 	.word	0x00000070
        /*0424*/ 	.short	0x010a
        /*0426*/ 	.byte	0xff
	.zero		1


	//   ....[52]....
        /*0428*/ 	.word	0x000032c0
        /*042c*/ 	.word	0x00000000
        /*0430*/ 	.word	0x00000060
        /*0434*/ 	.short	0x010a
        /*0436*/ 	.byte	0xff
	.zero		1


	//   ....[53]....
        /*0438*/ 	.word	0x000033d0
        /*043c*/ 	.word	0x00000003
        /*0440*/ 	.word	0x00000000
        /*0444*/ 	.short	0x0101
        /*0446*/ 	.byte	0xff
	.zero		1


	//   ....[54]....
        /*0448*/ 	.word	0x000033e0
        /*044c*/ 	.word	0x000000ff
        /*0450*/ 	.word	0x00000000
        /*0454*/ 	.short	0x010a
        /*0456*/ 	.byte	0x04
	.zero		1


	//   ....[55]....
        /*0458*/ 	.word	0x00003400
        /*045c*/ 	.word	0x000000ff
        /*0460*/ 	.word	0x000000a0
        /*0464*/ 	.short	0x010a
        /*0466*/ 	.byte	0x1e
	.zero		1


	//   ....[56]....
        /*0468*/ 	.word	0x000034d0
        /*046c*/ 	.word	0x000000ff
        /*0470*/ 	.word	0x00000000
        /*0474*/ 	.short	0x010a
        /*0476*/ 	.byte	0x05
	.zero		1


	//   ....[57]....
        /*0478*/ 	.word	0x00003610
        /*047c*/ 	.word	0x000000ff
        /*0480*/ 	.word	0x00000000
        /*0484*/ 	.short	0x010a
        /*0486*/ 	.byte	0x04
	.zero		1


	//   ....[58]....
        /*0488*/ 	.word	0x000038a0
        /*048c*/ 	.word	0x000000ff
        /*0490*/ 	.word	0x00000000
        /*0494*/ 	.short	0x010a
        /*0496*/ 	.byte	0x04
	.zero		1


	//   ....[59]....
        /*0498*/ 	.word	0x00003930
        /*049c*/ 	.word	0x000000ff
        /*04a0*/ 	.word	0x00000000
        /*04a4*/ 	.short	0x010a
        /*04a6*/ 	.byte	0x05
	.zero		1


	//   ....[60]....
        /*04a8*/ 	.word	0x000039c0
        /*04ac*/ 	.word	0x000000ff
        /*04b0*/ 	.word	0x00000000
        /*04b4*/ 	.short	0x010a
        /*04b6*/ 	.byte	0x05
	.zero		1


	//   ....[61]....
        /*04b8*/ 	.word	0x00003a50
        /*04bc*/ 	.word	0x000000ff
        /*04c0*/ 	.word	0x00000000
        /*04c4*/ 	.short	0x010a
        /*04c6*/ 	.byte	0x04
	.zero		1


	//   ....[62]....
        /*04c8*/ 	.word	0x00003ef0
        /*04cc*/ 	.word	0x00000007
        /*04d0*/ 	.word	0x00000060
        /*04d4*/ 	.short	0x010a
        /*04d6*/ 	.byte	0xff
	.zero		1


	//   ....[63]....
        /*04d8*/ 	.word	0x00004060
        /*04dc*/ 	.word	0x00000000
        /*04e0*/ 	.word	0x00000000
        /*04e4*/ 	.short	0x0101
        /*04e6*/ 	.byte	0xff
	.zero		1


	//   ....[64]....
        /*04e8*/ 	.word	0x000044d0
        /*04ec*/ 	.word	0x000000ff
        /*04f0*/ 	.word	0x00000058
        /*04f4*/ 	.short	0x010a
        /*04f6*/ 	.byte	0x11
	.zero		1


	//   ....[65]....
        /*04f8*/ 	.word	0x00004650
        /*04fc*/ 	.word	0x000000ff
        /*0500*/ 	.word	0x00000048
        /*0504*/ 	.short	0x010a
        /*0506*/ 	.byte	0x11
	.zero		1


	//   ....[66]....
        /*0508*/ 	.word	0x00004860
        /*050c*/ 	.word	0x000000ff
        /*0510*/ 	.word	0x00000040
        /*0514*/ 	.short	0x010b
        /*0516*/ 	.byte	0x11
	.zero		1


	//   ....[67]....
        /*0518*/ 	.word	0x00004870
        /*051c*/ 	.word	0x000000ff
        /*0520*/ 	.word	0x00000000
        /*0524*/ 	.short	0x0101
        /*0526*/ 	.byte	0x1b
	.zero		1


	//   ....[68]....
        /*0528*/ 	.word	0x000048b0
        /*052c*/ 	.word	0x00000000
        /*0530*/ 	.word	0x00000048
        /*0534*/ 	.short	0x010a
        /*0536*/ 	.byte	0xff
	.zero		1


	//   ....[69]....
        /*0538*/ 	.word	0x00004bc0
        /*053c*/ 	.word	0x00000003
        /*0540*/ 	.word	0x00000060
        /*0544*/ 	.short	0x010a
        /*0546*/ 	.byte	0xff
	.zero		1


	//   ....[70]....
        /*0548*/ 	.word	0x00004d40
        /*054c*/ 	.word	0x00000000
        /*0550*/ 	.word	0x00000000
        /*0554*/ 	.short	0x0101
        /*0556*/ 	.byte	0xff
	.zero		1


	//   ....[71]....
        /*0558*/ 	.word	0x000057e0
        /*055c*/ 	.word	0x000000ff
        /*0560*/ 	.word	0x00000040
        /*0564*/ 	.short	0x010a
        /*0566*/ 	.byte	0x2c
	.zero		1


	//   ....[72]....
        /*0568*/ 	.word	0x000057f0
        /*056c*/ 	.word	0x00000016
        /*0570*/ 	.word	0x00000080
        /*0574*/ 	.short	0x010a
        /*0576*/ 	.byte	0xff
	.zero		1


	//   ....[73]....
        /*0578*/ 	.word	0x00005980
        /*057c*/ 	.word	0x000000ff
        /*0580*/ 	.word	0x00000040
        /*0584*/ 	.short	0x010a
        /*0586*/ 	.byte	0x2c
	.zero		1


	//   ....[74]....
        /*0588*/ 	.word	0x00005a80
        /*058c*/ 	.word	0x000000ff
        /*0590*/ 	.word	0x00000000
        /*0594*/ 	.short	0x0101
        /*0596*/ 	.byte	0x04
	.zero		1


	//   ....[75]....
        /*0598*/ 	.word	0x00005ae0
        /*059c*/ 	.word	0x00000016
        /*05a0*/ 	.word	0x00000080
        /*05a4*/ 	.short	0x010a
        /*05a6*/ 	.byte	0xff
	.zero		1


	//   ....[76]....
        /*05a8*/ 	.word	0x00006140
        /*05ac*/ 	.word	0x000000ff
        /*05b0*/ 	.word	0x00000000
        /*05b4*/ 	.short	0x0101
        /*05b6*/ 	.byte	0x04
	.zero		1


	//   ....[77]....
        /*05b8*/ 	.word	0x00006f40
        /*05bc*/ 	.word	0x00000000
        /*05c0*/ 	.word	0x000000d0
        /*05c4*/ 	.short	0x010a
        /*05c6*/ 	.byte	0xff
	.zero		1


	//   ....[78]....
        /*05c8*/ 	.word	0x00006fa0
        /*05cc*/ 	.word	0x00000000
        /*05d0*/ 	.word	0x00000020
        /*05d4*/ 	.short	0x010a
        /*05d6*/ 	.byte	0xff
	.zero		1


	//   ....[79]....
        /*05d8*/ 	.word	0x00007000
        /*05dc*/ 	.word	0x00000000
        /*05e0*/ 	.word	0x00000020
        /*05e4*/ 	.short	0x010a
        /*05e6*/ 	.byte	0xff
	.zero		1


	//   ....[80]....
        /*05e8*/ 	.word	0x00007050
        /*05ec*/ 	.word	0x00000003
        /*05f0*/ 	.word	0x00000060
        /*05f4*/ 	.short	0x010a
        /*05f6*/ 	.byte	0xff
	.zero		1


	//   ....[81]....
        /*05f8*/ 	.word	0x000070b0
        /*05fc*/ 	.word	0x00000000
        /*0600*/ 	.word	0x00000000
        /*0604*/ 	.short	0x010a
        /*0606*/ 	.byte	0xff
	.zero		1


	//   ....[82]....
        /*0608*/ 	.word	0x00007110
        /*060c*/ 	.word	0x00000000
        /*0610*/ 	.word	0x00000000
        /*0614*/ 	.short	0x010a
        /*0616*/ 	.byte	0xff
	.zero		1


	//   ....[83]....
        /*0618*/ 	.word	0x00007170
        /*061c*/ 	.word	0x00000000
        /*0620*/ 	.word	0x00000000
        /*0624*/ 	.short	0x010a
        /*0626*/ 	.byte	0xff
	.zero		1


	//   ....[84]....
        /*0628*/ 	.word	0x000071c0
        /*062c*/ 	.word	0x00000002
        /*0630*/ 	.word	0x000000c0
        /*0634*/ 	.short	0x010a
        /*0636*/ 	.byte	0xff
	.zero		1


	//   ....[85]....
        /*0638*/ 	.word	0x00007220
        /*063c*/ 	.word	0x00000002
        /*0640*/ 	.word	0x00000070
        /*0644*/ 	.short	0x010a
        /*0646*/ 	.byte	0xff
	.zero		1


	//   ....[86]....
        /*0648*/ 	.word	0x00007270
        /*064c*/ 	.word	0x00000002
        /*0650*/ 	.word	0x00000060
        /*0654*/ 	.short	0x010a
        /*0656*/ 	.byte	0xff
	.zero		1


	//   ....[87]....
        /*0658*/ 	.word	0x000072d0
        /*065c*/ 	.word	0x00000000
        /*0660*/ 	.word	0x00000070
        /*0664*/ 	.short	0x010a
        /*0666*/ 	.byte	0xff
	.zero		1


	//   ....[88]....
        /*0668*/ 	.word	0x00007320
        /*066c*/ 	.word	0x00000000
        /*0670*/ 	.word	0x00000060
        /*0674*/ 	.short	0x010a
        /*0676*/ 	.byte	0xff
	.zero		1


	//   ....[89]....
        /*0678*/ 	.word	0x00007380
        /*067c*/ 	.word	0x00000002
        /*0680*/ 	.word	0x000000a0
        /*0684*/ 	.short	0x010a
        /*0686*/ 	.byte	0xff
	.zero		1


	//   ....[90]....
        /*0688*/ 	.word	0x000073e0
        /*068c*/ 	.word	0x00000000
        /*0690*/ 	.word	0x00000000
        /*0694*/ 	.short	0x010a
        /*0696*/ 	.byte	0xff
	.zero		1


	//   ....[91]....
        /*0698*/ 	.word	0x00007440
        /*069c*/ 	.word	0x00000000
        /*06a0*/ 	.word	0x00000000
        /*06a4*/ 	.short	0x010a
        /*06a6*/ 	.byte	0xff
	.zero		1


	//   ....[92]....
        /*06a8*/ 	.word	0x000074a0
        /*06ac*/ 	.word	0x00000000
        /*06b0*/ 	.word	0x00000000
        /*06b4*/ 	.short	0x010a
        /*06b6*/ 	.byte	0xff
	.zero		1


	//   ....[93]....
        /*06b8*/ 	.word	0x00007500
        /*06bc*/ 	.word	0x00000000
        /*06c0*/ 	.word	0x00000000
        /*06c4*/ 	.short	0x010a
        /*06c6*/ 	.byte	0xff
	.zero		1


	//   ....[94]....
        /*06c8*/ 	.word	0x00007560
        /*06cc*/ 	.word	0x00000000
        /*06d0*/ 	.word	0x00000000
        /*06d4*/ 	.short	0x010a
        /*06d6*/ 	.byte	0xff
	.zero		1


	//   ....[95]....
        /*06d8*/ 	.word	0x000075b0
        /*06dc*/ 	.word	0x00000007
        /*06e0*/ 	.word	0x00000060
        /*06e4*/ 	.short	0x010a
        /*06e6*/ 	.byte	0xff
	.zero		1


	//   ....[96]....
        /*06e8*/ 	.word	0x00007610
        /*06ec*/ 	.word	0x00000000
        /*06f0*/ 	.word	0x00000058
        /*06f4*/ 	.short	0x010a
        /*06f6*/ 	.byte	0xff
	.zero		1


	//   ....[97]....
        /*06f8*/ 	.word	0x00007670
        /*06fc*/ 	.word	0x00000000
        /*0700*/ 	.word	0x00000048
        /*0704*/ 	.short	0x010a
        /*0706*/ 	.byte	0xff
	.zero		1


	//   ....[98]....
        /*0708*/ 	.word	0x000076c0
        /*070c*/ 	.word	0x00000003
        /*0710*/ 	.word	0x00000060
        /*0714*/ 	.short	0x010a
        /*0716*/ 	.byte	0xff
	.zero		1


	//   ....[99]....
        /*0718*/ 	.word	0x00007720
        /*071c*/ 	.word	0x00000000
        /*0720*/ 	.word	0x00000040
        /*0724*/ 	.short	0x010a
        /*0726*/ 	.byte	0xff
	.zero		1


	//   ....[100]....
        /*0728*/ 	.word	0x00007770
        /*072c*/ 	.word	0x00000016
        /*0730*/ 	.word	0x00000080
        /*0734*/ 	.short	0x010a
        /*0736*/ 	.byte	0xff
	.zero		1


	//----- nvinfo : EIATTR_NUM_MBARRIERS
	.align		4
.L_47:
        /*0738*/ 	.byte	0x03, 0x38
        /*073a*/ 	.short	0x001c


	//----- nvinfo : EIATTR_EXIT_INSTR_OFFSETS
	.align		4
        /*073c*/ 	.byte	0x04, 0x1c
        /*073e*/ 	.short	(.L_49 - .L_48)


	//   ....[0]....
.L_48:
        /*0740*/ 	.word	0x00002850


	//   ....[1]....
        /*0744*/ 	.word	0x00002d40


	//   ....[2]....
        /*0748*/ 	.word	0x00002da0


	//   ....[3]....
        /*074c*/ 	.word	0x00003cb0


	//   ....[4]....
        /*0750*/ 	.word	0x000048e0


	//   ....[5]....
        /*0754*/ 	.word	0x00004920


	//   ....[6]....
        /*0758*/ 	.word	0x00006f30


	//----- nvinfo : EIATTR_MAX_THREADS
	.align		4
.L_49:
        /*075c*/ 	.byte	0x04, 0x05
        /*075e*/ 	.short	(.L_51 - .L_50)
.L_50:
        /*0760*/ 	.word	0x00000100
        /*0764*/ 	.word	0x00000001
        /*0768*/ 	.word	0x00000001


	//----- nvinfo : EIATTR_CRS_STACK_SIZE
	.align		4
.L_51:
        /*076c*/ 	.byte	0x04, 0x1e
        /*076e*/ 	.short	(.L_53 - .L_52)
.L_52:
        /*0770*/ 	.word	0x00000000


	//----- nvinfo : EIATTR_CBANK_PARAM_SIZE
	.align		4
.L_53:
        /*0774*/ 	.byte	0x03, 0x19
        /*0776*/ 	.short	0x0800


	//----- nvinfo : EIATTR_PARAM_CBANK
	.align		4
        /*0778*/ 	.byte	0x04, 0x0a
        /*077a*/ 	.short	(.L_55 - .L_54)
	.align		4
.L_54:
        /*077c*/ 	.word	index@(.nv.constant0._ZN7cutlass13device_kernelINS_4gemm6kernel13GemmUniversalIN4cute5tupleIJiiiiEEENS1_10collective13CollectiveMmaINS1_35MainloopSm100TmaUmmaWarpSpecializedILi4ELi2ELi4ENS5_IJNS4_1CILi1EEENSA_ILi2EEESB_EEEEENS5_IJNSA_ILi128EEENSA_ILi64EEESF_EEENS_12float_e5m2_tENS5_IJlSB_lEEESI_SJ_NS4_8TiledMMAINS4_8MMA_AtomIJNS4_10MMA_TraitsINS4_19SM100_MMA_F8F6F4_SSEJSI_SI_fSF_SG_NS4_17integral_constantINS4_4UMMA5MajorELSQ_0EEESR_NSO_INSP_7ScaleInELSS_0EEEST_EEEEEENS4_6LayoutINS5_IJSB_SB_SB_EEENS5_IJNSA_ILi0EEESY_SY_EEEEENS5_IJNS4_10UnderscoreES11_S11_EEEEENS4_23SM90_TMA_LOAD_MULTICASTENS4_14ComposedLayoutINS4_7SwizzleILi3ELi4ELi3EEENS4_18smem_ptr_flag_bitsILi8EEENSW_INS5_IJNSA_ILi8EEESF_EEENS5_IJSF_SB_EEEEEEEvNS4_8identityENS4_13SM90_TMA_LOADES1E_vS1F_EENS_8epilogue10collective18CollectiveEpilogueINS1I_23Sm100TmaWarpSpecializedILi1ELi1ELi64ELb0ELb0EEEJSH_NS5_IJNSW_ISF_SB_EENSW_ISG_SB_EEEEESI_SJ_SI_SJ_NS1I_6fusion15FusionCallbacksIS1M_NS1Q_17LinearCombinationISI_fSI_fLNS_15FloatRoundStyleE2EEESH_S1P_JEEENS4_5SM1004TMEM4LOAD26SM100_TMEM_LOAD_32dp32b64xES1G_NS15_INS16_ILi2ELi4ELi3EEES19_NSW_INS5_IJS1A_SG_EEENS5_IJSG_SB_EEEEEEENS4_39AutoVectorizingCopyWithAssumedAlignmentILi128EEENS4_14SM90_TMA_STOREES24_S26_S26_EEEvvEEEEvNT_6ParamsE)
        /*0780*/ 	.short	0x0380
        /*0782*/ 	.short	0x0800


	//----- nvinfo : EIATTR_SW_WAR
	.align		4
.L_55:
        /*0784*/ 	.byte	0x04, 0x36
        /*0786*/ 	.short	(.L_57 - .L_56)
.L_56:
        /*0788*/ 	.word	0x00000008
.L_57:


//--------------------- .nv.callgraph             --------------------------
	.section	.nv.callgraph,"",@"SHT_CUDA_CALLGRAPH"
	.align	4
	.sectionentsize	8
	.align		4
        /*0000*/ 	.word	0x00000000
	.align		4
        /*0004*/ 	.word	0xffffffff
	.align		4
        /*0008*/ 	.word	index@(_ZN7cutlass13device_kernelINS_4gemm6kernel13GemmUniversalIN4cute5tupleIJiiiiEEENS1_10collective13CollectiveMmaINS1_35MainloopSm100TmaUmmaWarpSpecializedILi4ELi2ELi4ENS5_IJNS4_1CILi1EEENSA_ILi2EEESB_EEEEENS5_IJNSA_ILi128EEENSA_ILi64EEESF_EEENS_12float_e5m2_tENS5_IJlSB_lEEESI_SJ_NS4_8TiledMMAINS4_8MMA_AtomIJNS4_10MMA_TraitsINS4_19SM100_MMA_F8F6F4_SSEJSI_SI_fSF_SG_NS4_17integral_constantINS4_4UMMA5MajorELSQ_0EEESR_NSO_INSP_7ScaleInELSS_0EEEST_EEEEEENS4_6LayoutINS5_IJSB_SB_SB_EEENS5_IJNSA_ILi0EEESY_SY_EEEEENS5_IJNS4_10UnderscoreES11_S11_EEEEENS4_23SM90_TMA_LOAD_MULTICASTENS4_14ComposedLayoutINS4_7SwizzleILi3ELi4ELi3EEENS4_18smem_ptr_flag_bitsILi8EEENSW_INS5_IJNSA_ILi8EEESF_EEENS5_IJSF_SB_EEEEEEEvNS4_8identityENS4_13SM90_TMA_LOADES1E_vS1F_EENS_8epilogue10collective18CollectiveEpilogueINS1I_23Sm100TmaWarpSpecializedILi1ELi1ELi64ELb0ELb0EEEJSH_NS5_IJNSW_ISF_SB_EENSW_ISG_SB_EEEEESI_SJ_SI_SJ_NS1I_6fusion15FusionCallbacksIS1M_NS1Q_17LinearCombinationISI_fSI_fLNS_15FloatRoundStyleE2EEESH_S1P_JEEENS4_5SM1004TMEM4LOAD26SM100_TMEM_LOAD_32dp32b64xES1G_NS15_INS16_ILi2ELi4ELi3EEES19_NSW_INS5_IJS1A_SG_EEENS5_IJSG_SB_EEEEEEENS4_39AutoVectorizingCopyWithAssumedAlignmentILi128EEENS4_14SM90_TMA_STOREES24_S26_S26_EEEvvEEEEvNT_6ParamsE)
	.align		4
        /*000c*/ 	.word	index@(__assertfail)
	.align		4
        /*0010*/ 	.word	0x00000000
	.align		4
        /*0014*/ 	.word	0xfffffffe
	.align		4
        /*0018*/ 	.word	0x00000000
	.align		4
        /*001c*/ 	.word	0xfffffffd
	.align		4
        /*0020*/ 	.word	0x00000000
	.align		4
        /*0024*/ 	.word	0xfffffffc


//--------------------- .nv.constant4             --------------------------
	.section	.nv.constant4,"a",@progbits
	.align	8
	.align		8
.nv.constant4:
        /*0000*/ 	.dword	__assertfail
	.align		8
        /*0008*/ 	.dword	__unnamed_1
	.align		8
        /*0010*/ 	.dword	__unnamed_2
	.align		8
        /*0018*/ 	.dword	_ZN39_INTERNAL_094bee98_4_k_cu_2def59fa_93714cuda3std3__45__cpo5beginE
	.align		8
        /*0020*/ 	.dword	_ZN39_INTERNAL_094bee98_4_k_cu_2def59fa_93714cuda3std3__45__cpo3endE
	.align		8
        /*0028*/ 	.dword	_ZN39_INTERNAL_094bee98_4_k_cu_2def59fa_93714cuda3std3__45__cpo6cbeginE
	.align		8
        /*0030*/ 	.dword	_ZN39_INTERNAL_094bee98_4_k_cu_2def59fa_93714cuda3std3__45__cpo4cendE
	.align		8
        /*0038*/ 	.dword	_ZN39_INTERNAL_094bee98_4_k_cu_2def59fa_93714cuda3std3__441_GLOBAL__N__094bee98_4_k_cu_2def59fa_93716ignoreE
	.align		8
        /*0040*/ 	.dword	_ZN39_INTERNAL_094bee98_4_k_cu_2def59fa_93714cuda3std3__419piecewise_constructE
	.align		8
        /*0048*/ 	.dword	_ZN39_INTERNAL_094bee98_4_k_cu_2def59fa_93714cuda3std3__48in_placeE
	.align		8
        /*0050*/ 	.dword	_ZN39_INTERNAL_094bee98_4_k_cu_2def59fa_93714cuda3std6ranges3__45__cpo4swapE
	.align		8
        /*0058*/ 	.dword	_ZN39_INTERNAL_094bee98_4_k_cu_2def59fa_93714cuda3std6ranges3__45__cpo9iter_moveE
	.align		8
        /*0060*/ 	.dword	_ZN39_INTERNAL_094bee98_4_k_cu_2def59fa_93714cute7productE
	.align		8
        /*0068*/ 	.dword	_ZN39_INTERNAL_094bee98_4_k_cu_2def59fa_93714cute1_E
	.align		8
        /*0070*/ 	.dword	$str$25
	.align		8
        /*0078*/ 	.dword	$str$26
	.align		8
        /*0080*/ 	.dword	$str$27
	.align		8
        /*0088*/ 	.dword	$str$28


//--------------------- .text._ZN7cutlass13device_kernelINS_4gemm6kernel13GemmUniversalIN4cute5tupleIJiiiiEEENS1_10collective13CollectiveMmaINS1_35MainloopSm100TmaUmmaWarpSpecializedILi4ELi2ELi4ENS5_IJNS4_1CILi1EEENSA_ILi2EEESB_EEEEENS5_IJNSA_ILi128EEENSA_ILi64EEESF_EEENS_12float_e5m2_tENS5_IJlSB_lEEESI_SJ_NS4_8TiledMMAINS4_8MMA_AtomIJNS4_10MMA_TraitsINS4_19SM100_MMA_F8F6F4_SSEJSI_SI_fSF_SG_NS4_17integral_constantINS4_4UMMA5MajorELSQ_0EEESR_NSO_INSP_7ScaleInELSS_0EEEST_EEEEEENS4_6LayoutINS5_IJSB_SB_SB_EEENS5_IJNSA_ILi0EEESY_SY_EEEEENS5_IJNS4_10UnderscoreES11_S11_EEEEENS4_23SM90_TMA_LOAD_MULTICASTENS4_14ComposedLayoutINS4_7SwizzleILi3ELi4ELi3EEENS4_18smem_ptr_flag_bitsILi8EEENSW_INS5_IJNSA_ILi8EEESF_EEENS5_IJSF_SB_EEEEEEEvNS4_8identityENS4_13SM90_TMA_LOADES1E_vS1F_EENS_8epilogue10collective18CollectiveEpilogueINS1I_23Sm100TmaWarpSpecializedILi1ELi1ELi64ELb0ELb0EEEJSH_NS5_IJNSW_ISF_SB_EENSW_ISG_SB_EEEEESI_SJ_SI_SJ_NS1I_6fusion15FusionCallbacksIS1M_NS1Q_17LinearCombinationISI_fSI_fLNS_15FloatRoundStyleE2EEESH_S1P_JEEENS4_5SM1004TMEM4LOAD26SM100_TMEM_LOAD_32dp32b64xES1G_NS15_INS16_ILi2ELi4ELi3EEES19_NSW_INS5_IJS1A_SG_EEENS5_IJSG_SB_EEEEEEENS4_39AutoVectorizingCopyWithAssumedAlignmentILi128EEENS4_14SM90_TMA_STOREES24_S26_S26_EEEvvEEEEvNT_6ParamsE --------------------------
	.section	.text._ZN7cutlass13device_kernelINS_4gemm6kernel13GemmUniversalIN4cute5tupleIJiiiiEEENS1_10collective13CollectiveMmaINS1_35MainloopSm100TmaUmmaWarpSpecializedILi4ELi2ELi4ENS5_IJNS4_1CILi1EEENSA_ILi2EEESB_EEEEENS5_IJNSA_ILi128EEENSA_ILi64EEESF_EEENS_12float_e5m2_tENS5_IJlSB_lEEESI_SJ_NS4_8TiledMMAINS4_8MMA_AtomIJNS4_10MMA_TraitsINS4_19SM100_MMA_F8F6F4_SSEJSI_SI_fSF_SG_NS4_17integral_constantINS4_4UMMA5MajorELSQ_0EEESR_NSO_INSP_7ScaleInELSS_0EEEST_EEEEEENS4_6LayoutINS5_IJSB_SB_SB_EEENS5_IJNSA_ILi0EEESY_SY_EEEEENS5_IJNS4_10UnderscoreES11_S11_EEEEENS4_23SM90_TMA_LOAD_MULTICASTENS4_14ComposedLayoutINS4_7SwizzleILi3ELi4ELi3EEENS4_18smem_ptr_flag_bitsILi8EEENSW_INS5_IJNSA_ILi8EEESF_EEENS5_IJSF_SB_EEEEEEEvNS4_8identityENS4_13SM90_TMA_LOADES1E_vS1F_EENS_8epilogue10collective18CollectiveEpilogueINS1I_23Sm100TmaWarpSpecializedILi1ELi1ELi64ELb0ELb0EEEJSH_NS5_IJNSW_ISF_SB_EENSW_ISG_SB_EEEEESI_SJ_SI_SJ_NS1I_6fusion15FusionCallbacksIS1M_NS1Q_17LinearCombinationISI_fSI_fLNS_15FloatRoundStyleE2EEESH_S1P_JEEENS4_5SM1004TMEM4LOAD26SM100_TMEM_LOAD_32dp32b64xES1G_NS15_INS16_ILi2ELi4ELi3EEES19_NSW_INS5_IJS1A_SG_EEENS5_IJSG_SB_EEEEEEENS4_39AutoVectorizingCopyWithAssumedAlignmentILi128EEENS4_14SM90_TMA_STOREES24_S26_S26_EEEvvEEEEvNT_6ParamsE,"ax",@progbits
	.align	128
.text._ZN7cutlass13device_kernelINS_4gemm6kernel13GemmUniversalIN4cute5tupleIJiiiiEEENS1_10collective13CollectiveMmaINS1_35MainloopSm100TmaUmmaWarpSpecializedILi4ELi2ELi4ENS5_IJNS4_1CILi1EEENSA_ILi2EEESB_EEEEENS5_IJNSA_ILi128EEENSA_ILi64EEESF_EEENS_12float_e5m2_tENS5_IJlSB_lEEESI_SJ_NS4_8TiledMMAINS4_8MMA_AtomIJNS4_10MMA_TraitsINS4_19SM100_MMA_F8F6F4_SSEJSI_SI_fSF_SG_NS4_17integral_constantINS4_4UMMA5MajorELSQ_0EEESR_NSO_INSP_7ScaleInELSS_0EEEST_EEEEEENS4_6LayoutINS5_IJSB_SB_SB_EEENS5_IJNSA_ILi0EEESY_SY_EEEEENS5_IJNS4_10UnderscoreES11_S11_EEEEENS4_23SM90_TMA_LOAD_MULTICASTENS4_14ComposedLayoutINS4_7SwizzleILi3ELi4ELi3EEENS4_18smem_ptr_flag_bitsILi8EEENSW_INS5_IJNSA_ILi8EEESF_EEENS5_IJSF_SB_EEEEEEEvNS4_8identityENS4_13SM90_TMA_LOADES1E_vS1F_EENS_8epilogue10collective18CollectiveEpilogueINS1I_23Sm100TmaWarpSpecializedILi1ELi1ELi64ELb0ELb0EEEJSH_NS5_IJNSW_ISF_SB_EENSW_ISG_SB_EEEEESI_SJ_SI_SJ_NS1I_6fusion15FusionCallbacksIS1M_NS1Q_17LinearCombinationISI_fSI_fLNS_15FloatRoundStyleE2EEESH_S1P_JEEENS4_5SM1004TMEM4LOAD26SM100_TMEM_LOAD_32dp32b64xES1G_NS15_INS16_ILi2ELi4ELi3EEES19_NSW_INS5_IJS1A_SG_EEENS5_IJSG_SB_EEEEEEENS4_39AutoVectorizingCopyWithAssumedAlignmentILi128EEENS4_14SM90_TMA_STOREES24_S26_S26_EEEvvEEEEvNT_6ParamsE:
        .type           _ZN7cutlass13device_kernelINS_4gemm6kernel13GemmUniversalIN4cute5tupleIJiiiiEEENS1_10collective13CollectiveMmaINS1_35MainloopSm100TmaUmmaWarpSpecializedILi4ELi2ELi4ENS5_IJNS4_1CILi1EEENSA_ILi2EEESB_EEEEENS5_IJNSA_ILi128EEENSA_ILi64EEESF_EEENS_12float_e5m2_tENS5_IJlSB_lEEESI_SJ_NS4_8TiledMMAINS4_8MMA_AtomIJNS4_10MMA_TraitsINS4_19SM100_MMA_F8F6F4_SSEJSI_SI_fSF_SG_NS4_17integral_constantINS4_4UMMA5MajorELSQ_0EEESR_NSO_INSP_7ScaleInELSS_0EEEST_EEEEEENS4_6LayoutINS5_IJSB_SB_SB_EEENS5_IJNSA_ILi0EEESY_SY_EEEEENS5_IJNS4_10UnderscoreES11_S11_EEEEENS4_23SM90_TMA_LOAD_MULTICASTENS4_14ComposedLayoutINS4_7SwizzleILi3ELi4ELi3EEENS4_18smem_ptr_flag_bitsILi8EEENSW_INS5_IJNSA_ILi8EEESF_EEENS5_IJSF_SB_EEEEEEEvNS4_8identityENS4_13SM90_TMA_LOADES1E_vS1F_EENS_8epilogue10collective18CollectiveEpilogueINS1I_23Sm100TmaWarpSpecializedILi1ELi1ELi64ELb0ELb0EEEJSH_NS5_IJNSW_ISF_SB_EENSW_ISG_SB_EEEEESI_SJ_SI_SJ_NS1I_6fusion15FusionCallbacksIS1M_NS1Q_17LinearCombinationISI_fSI_fLNS_15FloatRoundStyleE2EEESH_S1P_JEEENS4_5SM1004TMEM4LOAD26SM100_TMEM_LOAD_32dp32b64xES1G_NS15_INS16_ILi2ELi4ELi3EEES19_NSW_INS5_IJS1A_SG_EEENS5_IJSG_SB_EEEEEEENS4_39AutoVectorizingCopyWithAssumedAlignmentILi128EEENS4_14SM90_TMA_STOREES24_S26_S26_EEEvvEEEEvNT_6ParamsE,@function
        .size           _ZN7cutlass13device_kernelINS_4gemm6kernel13GemmUniversalIN4cute5tupleIJiiiiEEENS1_10collective13CollectiveMmaINS1_35MainloopSm100TmaUmmaWarpSpecializedILi4ELi2ELi4ENS5_IJNS4_1CILi1EEENSA_ILi2EEESB_EEEEENS5_IJNSA_ILi128EEENSA_ILi64EEESF_EEENS_12float_e5m2_tENS5_IJlSB_lEEESI_SJ_NS4_8TiledMMAINS4_8MMA_AtomIJNS4_10MMA_TraitsINS4_19SM100_MMA_F8F6F4_SSEJSI_SI_fSF_SG_NS4_17integral_constantINS4_4UMMA5MajorELSQ_0EEESR_NSO_INSP_7ScaleInELSS_0EEEST_EEEEEENS4_6LayoutINS5_IJSB_SB_SB_EEENS5_IJNSA_ILi0EEESY_SY_EEEEENS5_IJNS4_10UnderscoreES11_S11_EEEEENS4_23SM90_TMA_LOAD_MULTICASTENS4_14ComposedLayoutINS4_7SwizzleILi3ELi4ELi3EEENS4_18smem_ptr_flag_bitsILi8EEENSW_INS5_IJNSA_ILi8EEESF_EEENS5_IJSF_SB_EEEEEEEvNS4_8identityENS4_13SM90_TMA_LOADES1E_vS1F_EENS_8epilogue10collective18CollectiveEpilogueINS1I_23Sm100TmaWarpSpecializedILi1ELi1ELi64ELb0ELb0EEEJSH_NS5_IJNSW_ISF_SB_EENSW_ISG_SB_EEEEESI_SJ_SI_SJ_NS1I_6fusion15FusionCallbacksIS1M_NS1Q_17LinearCombinationISI_fSI_fLNS_15FloatRoundStyleE2EEESH_S1P_JEEENS4_5SM1004TMEM4LOAD26SM100_TMEM_LOAD_32dp32b64xES1G_NS15_INS16_ILi2ELi4ELi3EEES19_NSW_INS5_IJS1A_SG_EEENS5_IJSG_SB_EEEEEEENS4_39AutoVectorizingCopyWithAssumedAlignmentILi128EEENS4_14SM90_TMA_STOREES24_S26_S26_EEEvvEEEEvNT_6ParamsE,(.L_x_135 - _ZN7cutlass13device_kernelINS_4gemm6kernel13GemmUniversalIN4cute5tupleIJiiiiEEENS1_10collective13CollectiveMmaINS1_35MainloopSm100TmaUmmaWarpSpecializedILi4ELi2ELi4ENS5_IJNS4_1CILi1EEENSA_ILi2EEESB_EEEEENS5_IJNSA_ILi128EEENSA_ILi64EEESF_EEENS_12float_e5m2_tENS5_IJlSB_lEEESI_SJ_NS4_8TiledMMAINS4_8MMA_AtomIJNS4_10MMA_TraitsINS4_19SM100_MMA_F8F6F4_SSEJSI_SI_fSF_SG_NS4_17integral_constantINS4_4UMMA5MajorELSQ_0EEESR_NSO_INSP_7ScaleInELSS_0EEEST_EEEEEENS4_6LayoutINS5_IJSB_SB_SB_EEENS5_IJNSA_ILi0EEESY_SY_EEEEENS5_IJNS4_10UnderscoreES11_S11_EEEEENS4_23SM90_TMA_LOAD_MULTICASTENS4_14ComposedLayoutINS4_7SwizzleILi3ELi4ELi3EEENS4_18smem_ptr_flag_bitsILi8EEENSW_INS5_IJNSA_ILi8EEESF_EEENS5_IJSF_SB_EEEEEEEvNS4_8identityENS4_13SM90_TMA_LOADES1E_vS1F_EENS_8epilogue10collective18CollectiveEpilogueINS1I_23Sm100TmaWarpSpecializedILi1ELi1ELi64ELb0ELb0EEEJSH_NS5_IJNSW_ISF_SB_EENSW_ISG_SB_EEEEESI_SJ_SI_SJ_NS1I_6fusion15FusionCallbacksIS1M_NS1Q_17LinearCombinationISI_fSI_fLNS_15FloatRoundStyleE2EEESH_S1P_JEEENS4_5SM1004TMEM4LOAD26SM100_TMEM_LOAD_32dp32b64xES1G_NS15_INS16_ILi2ELi4ELi3EEES19_NSW_INS5_IJS1A_SG_EEENS5_IJSG_SB_EEEEEEENS4_39AutoVectorizingCopyWithAssumedAlignmentILi128EEENS4_14SM90_TMA_STOREES24_S26_S26_EEEvvEEEEvNT_6ParamsE)
        .other          _ZN7cutlass13device_kernelINS_4gemm6kernel13GemmUniversalIN4cute5tupleIJiiiiEEENS1_10collective13CollectiveMmaINS1_35MainloopSm100TmaUmmaWarpSpecializedILi4ELi2ELi4ENS5_IJNS4_1CILi1EEENSA_ILi2EEESB_EEEEENS5_IJNSA_ILi128EEENSA_ILi64EEESF_EEENS_12float_e5m2_tENS5_IJlSB_lEEESI_SJ_NS4_8TiledMMAINS4_8MMA_AtomIJNS4_10MMA_TraitsINS4_19SM100_MMA_F8F6F4_SSEJSI_SI_fSF_SG_NS4_17integral_constantINS4_4UMMA5MajorELSQ_0EEESR_NSO_INSP_7ScaleInELSS_0EEEST_EEEEEENS4_6LayoutINS5_IJSB_SB_SB_EEENS5_IJNSA_ILi0EEESY_SY_EEEEENS5_IJNS4_10UnderscoreES11_S11_EEEEENS4_23SM90_TMA_LOAD_MULTICASTENS4_14ComposedLayoutINS4_7SwizzleILi3ELi4ELi3EEENS4_18smem_ptr_flag_bitsILi8EEENSW_INS5_IJNSA_ILi8EEESF_EEENS5_IJSF_SB_EEEEEEEvNS4_8identityENS4_13SM90_TMA_LOADES1E_vS1F_EENS_8epilogue10collective18CollectiveEpilogueINS1I_23Sm100TmaWarpSpecializedILi1ELi1ELi64ELb0ELb0EEEJSH_NS5_IJNSW_ISF_SB_EENSW_ISG_SB_EEEEESI_SJ_SI_SJ_NS1I_6fusion15FusionCallbacksIS1M_NS1Q_17LinearCombinationISI_fSI_fLNS_15FloatRoundStyleE2EEESH_S1P_JEEENS4_5SM1004TMEM4LOAD26SM100_TMEM_LOAD_32dp32b64xES1G_NS15_INS16_ILi2ELi4ELi3EEES19_NSW_INS5_IJS1A_SG_EEENS5_IJSG_SB_EEEEEEENS4_39AutoVectorizingCopyWithAssumedAlignmentILi128EEENS4_14SM90_TMA_STOREES24_S26_S26_EEEvvEEEEvNT_6ParamsE,@"STO_CUDA_ENTRY STV_DEFAULT"
_ZN7cutlass13device_kernelINS_4gemm6kernel13GemmUniversalIN4cute5tupleIJiiiiEEENS1_10collective13CollectiveMmaINS1_35MainloopSm100TmaUmmaWarpSpecializedILi4ELi2ELi4ENS5_IJNS4_1CILi1EEENSA_ILi2EEESB_EEEEENS5_IJNSA_ILi128EEENSA_ILi64EEESF_EEENS_12float_e5m2_tENS5_IJlSB_lEEESI_SJ_NS4_8TiledMMAINS4_8MMA_AtomIJNS4_10MMA_TraitsINS4_19SM100_MMA_F8F6F4_SSEJSI_SI_fSF_SG_NS4_17integral_constantINS4_4UMMA5MajorELSQ_0EEESR_NSO_INSP_7ScaleInELSS_0EEEST_EEEEEENS4_6LayoutINS5_IJSB_SB_SB_EEENS5_IJNSA_ILi0EEESY_SY_EEEEENS5_IJNS4_10UnderscoreES11_S11_EEEEENS4_23SM90_TMA_LOAD_MULTICASTENS4_14ComposedLayoutINS4_7SwizzleILi3ELi4ELi3EEENS4_18smem_ptr_flag_bitsILi8EEENSW_INS5_IJNSA_ILi8EEESF_EEENS5_IJSF_SB_EEEEEEEvNS4_8identityENS4_13SM90_TMA_LOADES1E_vS1F_EENS_8epilogue10collective18CollectiveEpilogueINS1I_23Sm100TmaWarpSpecializedILi1ELi1ELi64ELb0ELb0EEEJSH_NS5_IJNSW_ISF_SB_EENSW_ISG_SB_EEEEESI_SJ_SI_SJ_NS1I_6fusion15FusionCallbacksIS1M_NS1Q_17LinearCombinationISI_fSI_fLNS_15FloatRoundStyleE2EEESH_S1P_JEEENS4_5SM1004TMEM4LOAD26SM100_TMEM_LOAD_32dp32b64xES1G_NS15_INS16_ILi2ELi4ELi3EEES19_NSW_INS5_IJS1A_SG_EEENS5_IJSG_SB_EEEEEEENS4_39AutoVectorizingCopyWithAssumedAlignmentILi128EEENS4_14SM90_TMA_STOREES24_S26_S26_EEEvvEEEEvNT_6ParamsE:
[----:B------:R-:W1:Y:S01]  /*0000*/  LDC R1, c[0x0][0x37c] ;  /* 0x0000df00ff017b82 */ /* 0x000e620000000800 */
[----:B------:R-:W2:Y:S01]  /*0010*/  S2R R131, SR_TID.X ;  /* 0x0000000000837919 */ /* 0x000ea20000002100 */
[----:B------:R-:W3:Y:S01]  /*0020*/  LDCU.64 UR8, c[0x0][0x890] ;  /* 0x00011200ff0877ac */ /* 0x000ee20008000a00 */
[----:B------:R-:W-:Y:S02]  /*0030*/  PRMT R141, RZ, 0x7610, R141 ;  /* 0x00007610ff8d7816 */ /* 0x000fe4000000008d */
[----:B------:R-:W-:Y:S01]  /*0040*/  ELECT P3, URZ, PT ;  /* 0x0000000000ff782f */ /* 0x000fe20003860000 */
[----:B---3--:R-:W-:-:S04]  /*0050*/  UISETP.NE.U32.AND UP0, UPT, UR8, URZ, UPT ;  /* 0x000000ff0800728c */ /* 0x008fc8000bf05070 */
[----:B------:R-:W-:Y:S01]  /*0060*/  UISETP.NE.AND.EX UP0, UPT, UR9, URZ, UPT, UP0 ;  /* 0x000000ff0900728c */ /* 0x000fe2000bf05300 */
[----:B--2---:R-:W-:-:S05]  /*0070*/  SHF.R.U32.HI R142, RZ, 0x5, R131 ;  /* 0x00000005ff8e7819 */ /* 0x004fca0000011683 */
[----:B------:R-:W2:Y:S02]  /*0080*/  SHFL.IDX PT, R0, R142, RZ, 0x1f ;  /* 0x00001fff8e007589 */ /* 0x000ea400000e0000 */
[----:B--2---:R-:W-:Y:S01]  /*0090*/  R2UR UR22, R0 ;  /* 0x00000000001672ca */ /* 0x004fe200000e0000 */
[----:B-1----:R-:W-:-:S14]  /*00a0*/  BRA.U UP0, `(.L_x_0) ;  /* 0x0000000100307547 */ /* 0x002fdc000b800000 */
[----:B------:R-:W1:Y:S02]  /*00b0*/  LDCU.64 UR4, c[0x0][0x888] ;  /* 0x00011100ff0477ac */ /* 0x000e640008000a00 */
[----:B-1----:R-:W-:-:S04]  /*00c0*/  UISETP.NE.U32.AND UP0, UPT, UR4, URZ, UPT ;  /* 0x000000ff0400728c */ /* 0x002fc8000bf05070 */
[----:B------:R-:W-:-:S09]  /*00d0*/  UISETP.NE.AND.EX UP0, UPT, UR5, URZ, UPT, UP0 ;  /* 0x000000ff0500728c */ /* 0x000fd2000bf05300 */
[----:B------:R-:W-:Y:S05]  /*00e0*/  BRA.U !UP0, `(.L_x_1) ;  /* 0x0000000108147547 */ /* 0x000fea000b800000 */
[----:B------:R-:W1:Y:S01]  /*00f0*/  LDC.64 R2, c[0x0][0x888] ;  /* 0x00022200ff027b82 */ /* 0x000e620000000a00 */
[----:B------:R-:W1:Y:S02]  /*0100*/  LDCU.64 UR4, c[0x0][0x358] ;  /* 0x00006b00ff0477ac */ /* 0x000e640008000a00 */
[----:B-1----:R1:W5:Y:S01]  /*0110*/  LDG.E R71, desc[UR4][R2.64] ;  /* 0x0000000402477981 */ /* 0x002362000c1e1900 */
[----:B------:R-:W-:Y:S01]  /*0120*/  HFMA2 R141, -RZ, RZ, 0, 5.9604644775390625e-08 ;  /* 0x00000001ff8d7431 */ /* 0x000fe200000001ff */
[----:B------:R-:W-:Y:S05]  /*0130*/  BRA `(.L_x_0) ;  /* 0x00000000000c7947 */ /* 0x000fea0003800000 */
.L_x_1:
[----:B------:R-:W1:Y:S01]  /*0140*/  LDCU UR4, c[0x0][0x880] ;  /* 0x00011000ff0477ac */ /* 0x000e620008000800 */
[----:B------:R-:W-:Y:S01]  /*0150*/  HFMA2 R141, -RZ, RZ, 0, 5.9604644775390625e-08 ;  /* 0x00000001ff8d7431 */ /* 0x000fe200000001ff */
[----:B-1----:R-:W-:-:S07]  /*0160*/  MOV R71, UR4 ;  /* 0x0000000400477c02 */ /* 0x002fce0008000f00 */
.L_x_0:
[----:B------:R-:W2:Y:S02]  /*0170*/  LDCU.64 UR4, c[0x0][0x8b0] ;  /* 0x00011600ff0477ac */ /* 0x000ea40008000a00 */
[----:B--2---:R-:W-:-:S04]  /*0180*/  UISETP.NE.U32.AND UP0, UPT, UR4, URZ, UPT ;  /* 0x000000ff0400728c */ /* 0x004fc8000bf05070 */
[----:B------:R-:W-:-:S09]  /*0190*/  UISETP.NE.AND.EX UP0, UPT, UR5, URZ, UPT, UP0 ;  /* 0x000000ff0500728c */ /* 0x000fd2000bf05300 */
[----:B------:R-:W-:Y:S05]  /*01a0*/  BRA.U UP0, `(.L_x_2) ;  /* 0x0000000100287547 */ /* 0x000fea000b800000 */
[----:B------:R-:W2:Y:S02]  /*01b0*/  LDCU.64 UR4, c[0x0][0x8a8] ;  /* 0x00011500ff0477ac */ /* 0x000ea40008000a00 */
[----:B--2---:R-:W-:-:S04]  /*01c0*/  UISETP.NE.U32.AND UP0, UPT, UR4, URZ, UPT ;  /* 0x000000ff0400728c */ /* 0x004fc8000bf05070 */
[----:B------:R-:W-:-:S09]  /*01d0*/  UISETP.NE.AND.EX UP0, UPT, UR5, URZ, UPT, UP0 ;  /* 0x000000ff0500728c */ /* 0x000fd2000bf05300 */
[----:B------:R-:W-:Y:S05]  /*01e0*/  BRA.U !UP0, `(.L_x_3) ;  /* 0x0000000108107547 */ /* 0x000fea000b800000 */
[----:B-1----:R-:W1:Y:S01]  /*01f0*/  LDC.64 R2, c[0x0][0x8a8] ;  /* 0x00022a00ff027b82 */ /* 0x002e620000000a00 */
[----:B------:R-:W1:Y:S02]  /*0200*/  LDCU.64 UR4, c[0x0][0x358] ;  /* 0x00006b00ff0477ac */ /* 0x000e640008000a00 */
[----:B-1----:R2:W5:Y:S01]  /*0210*/  LDG.E R70, desc[UR4][R2.64] ;  /* 0x0000000402467981 */ /* 0x002562000c1e1900 */
[----:B------:R-:W-:Y:S05]  /*0220*/  BRA `(.L_x_2) ;  /* 0x0000000000087947 */ /* 0x000fea0003800000 */
.L_x_3:
[----:B------:R-:W2:Y:S02]  /*0230*/  LDCU UR4, c[0x0][0x8a0] ;  /* 0x00011400ff0477ac */ /* 0x000ea40008000800 */
[----:B--2---:R-:W-:Y:S02]  /*0240*/  MOV R70, UR4 ;  /* 0x0000000400467c02 */ /* 0x004fe40008000f00 */
.L_x_2:
[----:B------:R-:W-:Y:S01]  /*0250*/  IMAD.U32 R0, RZ, RZ, UR22 ;  /* 0x00000016ff007e24 */ /* 0x000fe2000f8e00ff */
[----:B------:R-:W-:Y:S04]  /*0260*/  BSSY.RECONVERGENT B0, `(.L_x_4) ;  /* 0x000000c000007945 */ /* 0x000fe80003800200 */
[C---:B------:R-:W-:Y:S02]  /*0270*/  ISETP.NE.OR P1, PT, R0.reuse, 0x1, !P3 ;  /* 0x000000010000780c */ /* 0x040fe40005f25670 */
[----:B------:R-:W-:-:S11]  /*0280*/  ISETP.NE.OR P0, PT, R0, 0x3, !P3 ;  /* 0x000000030000780c */ /* 0x000fd60005f05670 */
[----:B------:R-:W-:Y:S05]  /*0290*/  @P1 BRA `(.L_x_5) ;  /* 0x0000000000201947 */ /* 0x000fea0003800000 */
[----:B------:R-:W3:Y:S02]  /*02a0*/  LDCU.64 UR4, c[0x0][0x348] ;  /* 0x00006900ff0477ac */ /* 0x000ee40008000a00 */
[----:B---3--:R-:W-:Y:S02]  /*02b0*/  UIADD3 UR6, UP1, UPT, UR4, 0x80, URZ ;  /* 0x0000008004067890 */ /* 0x008fe4000ff3e0ff */
[----:B------:R-:W-:Y:S02]  /*02c0*/  UIADD3 UR4, UP0, UPT, UR4, 0x180, URZ ;  /* 0x0000018004047890 */ /* 0x000fe4000ff1e0ff */
[----:B------:R-:W-:Y:S02]  /*02d0*/  UIADD3.X UR7, UPT, UPT, URZ, UR5, URZ, UP1, !UPT ;  /* 0x00000005ff077290 */ /* 0x000fe40008ffe4ff */
[----:B------:R-:W-:-:S07]  /*02e0*/  UIADD3.X UR5, UPT, UPT, URZ, UR5, URZ, UP0, !UPT ;  /* 0x00000005ff057290 */ /* 0x000fce00087fe4ff */
[----:B------:R3:W-:Y:S02]  /*02f0*/  UTMACCTL.PF [UR6] ;  /* 0x00000000060079b9 */ /* 0x0007e40008040000 */
[----:B------:R3:W-:Y:S02]  /*0300*/  UTMACCTL.PF [UR4] ;  /* 0x00000000040079b9 */ /* 0x0007e40008040000 */
[----:B---3--:R-:W-:Y:S01]  /*0310*/  NOP ;  /* 0x0000000000007918 */ /* 0x008fe20000000000 */
.L_x_5:
[----:B------:R-:W-:Y:S05]  /*0320*/  BSYNC.RECONVERGENT B0 ;  /* 0x0000000000007941 */ /* 0x000fea0003800200 */
.L_x_4:
[----:B------:R-:W-:Y:S04]  /*0330*/  BSSY.RECONVERGENT B0, `(.L_x_6) ;  /* 0x000000a000007945 */ /* 0x000fe80003800200 */
        /* <DEDUP_REMOVED lines=9> */
.L_x_7:
[----:B------:R-:W-:Y:S05]  /*03d0*/  BSYNC.RECONVERGENT B0 ;  /* 0x0000000000007941 */ /* 0x000fea0003800200 */
.L_x_6:
[----:B------:R-:W3:Y:S01]  /*03e0*/  LDCU.64 UR4, c[0x0][0x888] ;  /* 0x00011100ff0477ac */ /* 0x000ee20008000a00 */
[----:B------:R-:W-:Y:S02]  /*03f0*/  UISETP.EQ.U32.AND UP1, UPT, UR8, URZ, UPT ;  /* 0x000000ff0800728c */ /* 0x000fe4000bf22070 */
[----:B------:R-:W-:Y:S02]  /*0400*/  UPLOP3.LUT UP3, UPT, UPT, UPT, UPT, 0x80, 0x8 ;  /* 0x000000000008789c */ /* 0x000fe40003f6f070 */
[----:B---3--:R-:W-:-:S04]  /*0410*/  UISETP.NE.U32.AND UP0, UPT, UR4, URZ, UPT ;  /* 0x000000ff0400728c */ /* 0x008fc8000bf05070 */
[----:B------:R-:W-:-:S04]  /*0420*/  UISETP.NE.AND.EX UP0, UPT, UR5, URZ, UPT, UP0 ;  /* 0x000000ff0500728c */ /* 0x000fc8000bf05300 */
[----:B------:R-:W-:-:S04]  /*0430*/  UISETP.EQ.OR.EX UP2, UPT, UR9, URZ, !UP0, UP1 ;  /* 0x000000ff0900728c */ /* 0x000fc8000c742710 */
[----:B------:R-:W-:-:S05]  /*0440*/  UP2UR UR60, UPR, URZ, 0x4 ;  /* 0x00000004ff3c7883 */ /* 0x000fca0008000000 */
[----:B------:R-:W-:Y:S07]  /*0450*/  BRA.U !UP2, `(.L_x_8) ;  /* 0x000000010a207547 */ /* 0x000fee000b800000 */
[----:B------:R-:W-:Y:S01]  /*0460*/  UISETP.NE.U32.AND UP1, UPT, UR8, URZ, UPT ;  /* 0x000000ff0800728c */ /* 0x000fe2000bf25070 */
[----:B-----5:R-:W-:Y:S01]  /*0470*/  FSETP.NEU.AND P0, PT, R71, RZ, PT ;  /* 0x000000ff4700720b */ /* 0x020fe20003f0d000 */
[----:B------:R-:W-:Y:S02]  /*0480*/  USEL UR4, URZ, 0xffffffff, UP0 ;  /* 0xffffffffff047887 */ /* 0x000fe40008000000 */
[----:B------:R-:W-:-:S10]  /*0490*/  UISETP.NE.AND.EX UP1, UPT, UR9, URZ, UPT, UP1 ;  /* 0x000000ff0900728c */ /* 0x000fd4000bf25310 */
[----:B------:R-:W-:Y:S01]  /*04a0*/  VOTEU.ANY UP0, P0 ;  /* 0x0000000000ff7886 */ /* 0x000fe20000000100 */
[----:B------:R-:W-:-:S04]  /*04b0*/  @!UP1 USEL UR4, URZ, 0xffffffff, UP0 ;  /* 0xffffffffff049887 */ /* 0x000fc80008000000 */
[----:B------:R-:W-:-:S04]  /*04c0*/  ULOP3.LUT UR4, UR4, 0x1, URZ, 0xc0, !UPT ;  /* 0x0000000104047892 */ /* 0x000fc8000f8ec0ff */
[----:B------:R-:W-:-:S11]  /*04d0*/  UISETP.NE.U32.AND UP3, UPT, UR4, 0x1, UPT ;  /* 0x000000010400788c */ /* 0x000fd6000bf65070 */
.L_x_8:
[----:B-12---:R-:W1:Y:S01]  /*04e0*/  SHFL.IDX PT, R2, R142, RZ, 0x1f ;  /* 0x00001fff8e027589 */ /* 0x006e6200000e0000 */
[----:B------:R-:W-:-:S04]  /*04f0*/  UISETP.NE.AND UP0, UPT, UR22, 0x2, UPT ;  /* 0x000000021600788c */ /* 0x000fc8000bf05270 */
[----:B------:R-:W-:Y:S01]  /*0500*/  USEL UR34, URZ, 0x1, UP0 ;  /* 0x00000001ff227887 */ /* 0x000fe20008000000 */
[----:B-1----:R-:W-:-:S13]  /*0510*/  ISETP.NE.AND P0, PT, R2, RZ, PT ;  /* 0x000000ff0200720c */ /* 0x002fda0003f05270 */
[----:B------:R-:W-:Y:S05]  /*0520*/  @P0 BRA `(.L_x_9) ;  /* 0x0000000000580947 */ /* 0x000fea0003800000 */
[----:B------:R-:W1:Y:S01]  /*0530*/  S2UR UR4, SR_CgaCtaId ;  /* 0x00000000000479c3 */ /* 0x000e620000008800 */
[----:B------:R-:W-:Y:S01]  /*0540*/  UMOV UR5, 0x400 ;  /* 0x0000040000057882 */ /* 0x000fe20000000000 */
[----:B------:R-:W-:Y:S01]  /*0550*/  UMOV UR8, 0x1 ;  /* 0x0000000100087882 */ /* 0x000fe20000000000 */
[----:B------:R-:W-:Y:S01]  /*0560*/  UMOV UR6, 0x2 ;  /* 0x0000000200067882 */ /* 0x000fe20000000000 */
[----:B------:R-:W-:-:S04]  /*0570*/  UIADD3 UR8, UPT, UPT, -UR8, 0x100000, URZ ;  /* 0x0010000008087890 */ /* 0x000fc8000fffe1ff */
[----:B------:R-:W-:Y:S02]  /*0580*/  USHF.L.U32 UR9, UR8, 0xb, URZ ;  /* 0x0000000b08097899 */ /* 0x000fe400080006ff */
[----:B------:R-:W-:Y:S02]  /*0590*/  USHF.L.U32 UR8, UR8, 0x1, URZ ;  /* 0x0000000108087899 */ /* 0x000fe400080006ff */
[----:B------:R-:W-:-:S04]  /*05a0*/  UIADD3 UR6, UPT, UPT, -UR6, 0x100000, URZ ;  /* 0x0010000006067890 */ /* 0x000fc8000fffe1ff */
[----:B------:R-:W-:Y:S02]  /*05b0*/  USHF.L.U32 UR7, UR6, 0xb, URZ ;  /* 0x0000000b06077899 */ /* 0x000fe400080006ff */
[----:B------:R-:W-:Y:S01]  /*05c0*/  USHF.L.U32 UR6, UR6, 0x1, URZ ;  /* 0x0000000106067899 */ /* 0x000fe200080006ff */
[----:B------:R-:W-:Y:S01]  /*05d0*/  ELECT P0, URZ, PT ;  /* 0x0000000000ff782f */ /* 0x000fe20003800000 */
[----:B-1----:R-:W-:Y:S01]  /*05e0*/  ULEA UR4, UR4, UR5, 0x18 ;  /* 0x0000000504047291 */ /* 0x002fe2000f8ec0ff */
[----:B------:R-:W1:Y:S11]  /*05f0*/  FENCE.VIEW.ASYNC.S ;  /* 0x00000000000073c6 */ /* 0x000e760000000000 */
[----:B-1----:R1:W2:Y:S01]  /*0600*/  SYNCS.EXCH.64 URZ, [UR4], UR8 ;  /* 0x0000000804ff75b2 */ /* 0x0022a20008000100 */
[----:B------:R1:W3:Y:S01]  /*0610*/  SYNCS.EXCH.64 URZ, [UR4+0x20], UR6 ;  /* 0x0000200604ff75b2 */ /* 0x0002e20008000100 */
[----:B------:R1:W4:Y:S01]  /*0620*/  SYNCS.EXCH.64 URZ, [UR4+0x8], UR8 ;  /* 0x0000080804ff75b2 */ /* 0x0003220008000100 */
[----:B------:R1:W1:Y:S01]  /*0630*/  SYNCS.EXCH.64 URZ, [UR4+0x28], UR6 ;  /* 0x0000280604ff75b2 */ /* 0x0002620008000100 */
[----:B------:R1:W1:Y:S01]  /*0640*/  SYNCS.EXCH.64 URZ, [UR4+0x10], UR8 ;  /* 0x0000100804ff75b2 */ /* 0x0002620008000100 */
[----:B------:R1:W1:Y:S01]  /*0650*/  SYNCS.EXCH.64 URZ, [UR4+0x30], UR6 ;  /* 0x0000300604ff75b2 */ /* 0x0002620008000100 */
[----:B------:R1:W1:Y:S01]  /*0660*/  SYNCS.EXCH.64 URZ, [UR4+0x18], UR8 ;  /* 0x0000180804ff75b2 */ /* 0x0002620008000100 */
[----:B------:R1:W1:Y:S01]  /*0670*/  SYNCS.EXCH.64 URZ, [UR4+0x38], UR6 ;  /* 0x0000380604ff75b2 */ /* 0x0002620008000100 */
[----:B------:R-:W-:Y:S01]  /*0680*/  NOP ;  /* 0x0000000000007918 */ /* 0x000fe20000000000 */
.L_x_9:
[----:B------:R-:W2:Y:S01]  /*0690*/  SHFL.IDX PT, R2, R142, RZ, 0x1f ;  /* 0x00001fff8e027589 */ /* 0x000ea200000e0000 */
[----:B------:R-:W-:Y:S01]  /*06a0*/  NOP ;  /* 0x0000000000007918 */ /* 0x000fe20000000000 */
[----:B--2---:R-:W-:-:S13]  /*06b0*/  ISETP.NE.AND P0, PT, R2, 0x1, PT ;  /* 0x000000010200780c */ /* 0x004fda0003f05270 */
[----:B------:R-:W-:Y:S05]  /*06c0*/  @P0 BRA `(.L_x_10) ;  /* 0x0000000000400947 */ /* 0x000fea0003800000 */
[----:B-1----:R-:W1:Y:S01]  /*06d0*/  S2UR UR4, SR_CgaCtaId ;  /* 0x00000000000479c3 */ /* 0x002e620000008800 */
        /* <DEDUP_REMOVED lines=12> */
[----:B-1----:R2:W1:Y:S01]  /*07a0*/  SYNCS.EXCH.64 URZ, [UR4+0x40], UR8 ;  /* 0x0000400804ff75b2 */ /* 0x0024620008000100 */
[----:B------:R2:W1:Y:S02]  /*07b0*/  SYNCS.EXCH.64 URZ, [UR4+0x48], UR6 ;  /* 0x0000480604ff75b2 */ /* 0x0004640008000100 */
[----:B--2---:R-:W-:Y:S01]  /*07c0*/  NOP ;  /* 0x0000000000007918 */ /* 0x004fe20000000000 */
.L_x_10:
[----:B------:R-:W2:Y:S01]  /*07d0*/  SHFL.IDX PT, R2, R142, RZ, 0x1f ;  /* 0x00001fff8e027589 */ /* 0x000ea200000e0000 */
[----:B------:R-:W-:Y:S01]  /*07e0*/  NOP ;  /* 0x0000000000007918 */ /* 0x000fe20000000000 */
[----:B--2---:R-:W-:-:S13]  /*07f0*/  ISETP.NE.AND P0, PT, R2, 0x3, PT ;  /* 0x000000030200780c */ /* 0x004fda0003f05270 */
[----:B------:R-:W-:Y:S05]  /*0800*/  @P0 BRA `(.L_x_11) ;  /* 0x0000000000300947 */ /* 0x000fea0003800000 */
[----:B-1----:R-:W1:Y:S01]  /*0810*/  S2UR UR6, SR_CgaCtaId ;  /* 0x00000000000679c3 */ /* 0x002e620000008800 */
[----:B------:R-:W-:Y:S01]  /*0820*/  UMOV UR4, 0x400 ;  /* 0x0000040000047882 */ /* 0x000fe20000000000 */
[----:B------:R-:W-:Y:S01]  /*0830*/  UMOV UR5, 0x20 ;  /* 0x0000002000057882 */ /* 0x000fe20000000000 */
[----:B------:R-:W-:Y:S01]  /*0840*/  ELECT P0, URZ, PT ;  /* 0x0000000000ff782f */ /* 0x000fe20003800000 */
[----:B-1----:R-:W-:Y:S02]  /*0850*/  ULEA UR6, UR6, UR4, 0x18 ;  /* 0x0000000406067291 */ /* 0x002fe4000f8ec0ff */
[----:B------:R-:W-:-:S04]  /*0860*/  UIADD3 UR4, UPT, UPT, -UR5, 0x100000, URZ ;  /* 0x0010000005047890 */ /* 0x000fc8000fffe1ff */
[----:B------:R-:W-:Y:S02]  /*0870*/  USHF.L.U32 UR5, UR4, 0xb, URZ ;  /* 0x0000000b04057899 */ /* 0x000fe400080006ff */
[----:B------:R-:W-:Y:S01]  /*0880*/  USHF.L.U32 UR4, UR4, 0x1, URZ ;  /* 0x0000000104047899 */ /* 0x000fe200080006ff */
[----:B------:R-:W1:Y:S11]  /*0890*/  FENCE.VIEW.ASYNC.S ;  /* 0x00000000000073c6 */ /* 0x000e760000000000 */
[----:B-1----:R2:W1:Y:S01]  /*08a0*/  SYNCS.EXCH.64 URZ, [UR6+0x50], UR4 ;  /* 0x0000500406ff75b2 */ /* 0x0024620008000100 */
[----:B------:R2:W1:Y:S02]  /*08b0*/  SYNCS.EXCH.64 URZ, [UR6+0x58], UR4 ;  /* 0x0000580406ff75b2 */ /* 0x0004640008000100 */
[----:B--2---:R-:W-:Y:S01]  /*08c0*/  NOP ;  /* 0x0000000000007918 */ /* 0x004fe20000000000 */
.L_x_11:
[----:B------:R-:W2:Y:S01]  /*08d0*/  SHFL.IDX PT, R2, R142, RZ, 0x1f ;  /* 0x00001fff8e027589 */ /* 0x000ea200000e0000 */
[----:B------:R-:W-:Y:S01]  /*08e0*/  NOP ;  /* 0x0000000000007918 */ /* 0x000fe20000000000 */
[----:B--2---:R-:W-:-:S13]  /*08f0*/  ISETP.NE.AND P0, PT, R2, 0x4, PT ;  /* 0x000000040200780c */ /* 0x004fda0003f05270 */
[----:B------:R-:W-:Y:S05]  /*0900*/  @P0 BRA `(.L_x_12) ;  /* 0x00000000004c0947 */ /* 0x000fea0003800000 */
[----:B-1----:R-:W1:Y:S01]  /*0910*/  S2UR UR6, SR_CgaCtaId ;  /* 0x00000000000679c3 */ /* 0x002e620000008800 */
[----:B------:R-:W-:Y:S01]  /*0920*/  UMOV UR4, 0x1e0 ;  /* 0x000001e000047882 */ /* 0x000fe20000000000 */
[----:B------:R-:W-:Y:S01]  /*0930*/  UMOV UR5, 0x400 ;  /* 0x0000040000057882 */ /* 0x000fe20000000000 */
[----:B------:R-:W-:Y:S01]  /*0940*/  USEL UR4, UR4, 0x1a0, UP3 ;  /* 0x000001a004047887 */ /* 0x000fe20009800000 */
[----:B------:R-:W-:Y:S01]  /*0950*/  UMOV UR8, 0x1 ;  /* 0x0000000100087882 */ /* 0x000fe20000000000 */
[----:B------:R-:W-:Y:S01]  /*0960*/  ELECT P0, URZ, PT ;  /* 0x0000000000ff782f */ /* 0x000fe20003800000 */
[----:B------:R-:W-:-:S04]  /*0970*/  UIADD3 UR8, UPT, UPT, -UR8, 0x100000, URZ ;  /* 0x0010000008087890 */ /* 0x000fc8000fffe1ff */
[----:B------:R-:W-:Y:S02]  /*0980*/  USHF.L.U32 UR9, UR8, 0xb, URZ ;  /* 0x0000000b08097899 */ /* 0x000fe400080006ff */
[----:B------:R-:W-:Y:S02]  /*0990*/  USHF.L.U32 UR8, UR8, 0x1, URZ ;  /* 0x0000000108087899 */ /* 0x000fe400080006ff */
[----:B-1----:R-:W-:Y:S02]  /*09a0*/  ULEA UR6, UR6, UR5, 0x18 ;  /* 0x0000000506067291 */ /* 0x002fe4000f8ec0ff */
[----:B------:R-:W-:-:S04]  /*09b0*/  UIADD3 UR4, UPT, UPT, -UR4, 0x100000, URZ ;  /* 0x0010000004047890 */ /* 0x000fc8000fffe1ff */
[----:B------:R-:W-:Y:S02]  /*09c0*/  USHF.L.U32 UR5, UR4, 0xb, URZ ;  /* 0x0000000b04057899 */ /* 0x000fe400080006ff */
[----:B------:R-:W-:Y:S01]  /*09d0*/  USHF.L.U32 UR4, UR4, 0x1, URZ ;  /* 0x0000000104047899 */ /* 0x000fe200080006ff */
[----:B------:R-:W1:Y:S03]  /*09e0*/  FENCE.VIEW.ASYNC.S ;  /* 0x00000000000073c6 */ /* 0x000e660000000000 */
[----:B-1----:R2:W1:Y:S08]  /*09f0*/  SYNCS.EXCH.64 URZ, [UR6+0x60], UR8 ;  /* 0x0000600806ff75b2 */ /* 0x0024700008000100 */
[----:B------:R2:W1:Y:S01]  /*0a00*/  SYNCS.EXCH.64 URZ, [UR6+0x70], UR4 ;  /* 0x0000700406ff75b2 */ /* 0x0004620008000100 */
[----:B------:R2:W1:Y:S01]  /*0a10*/  SYNCS.EXCH.64 URZ, [UR6+0x68], UR8 ;  /* 0x0000680806ff75b2 */ /* 0x0004620008000100 */
[----:B------:R2:W1:Y:S02]  /*0a20*/  SYNCS.EXCH.64 URZ, [UR6+0x78], UR4 ;  /* 0x0000780406ff75b2 */ /* 0x0004640008000100 */
[----:B--2---:R-:W-:Y:S01]  /*0a30*/  NOP ;  /* 0x0000000000007918 */ /* 0x004fe20000000000 */
.L_x_12:
        /* <DEDUP_REMOVED lines=18> */
[----:B------:R2:W1:Y:S01]  /*0b60*/  SYNCS.EXCH.64 URZ, [UR4+0xa0], UR6 ;  /* 0x0000a00604ff75b2 */ /* 0x0004620008000100 */
[----:B------:R2:W1:Y:S01]  /*0b70*/  SYNCS.EXCH.64 URZ, [UR4+0x88], UR8 ;  /* 0x0000880804ff75b2 */ /* 0x0004620008000100 */
[----:B------:R2:W1:Y:S01]  /*0b80*/  SYNCS.EXCH.64 URZ, [UR4+0xa8], UR6 ;  /* 0x0000a80604ff75b2 */ /* 0x0004620008000100 */
[----:B------:R2:W1:Y:S01]  /*0b90*/  SYNCS.EXCH.64 URZ, [UR4+0x90], UR8 ;  /* 0x0000900804ff75b2 */ /* 0x0004620008000100 */
[----:B------:R2:W1:Y:S01]  /*0ba0*/  SYNCS.EXCH.64 URZ, [UR4+0xb0], UR6 ;  /* 0x0000b00604ff75b2 */ /* 0x0004620008000100 */
[----:B------:R2:W1:Y:S01]  /*0bb0*/  SYNCS.EXCH.64 URZ, [UR4+0x98], UR8 ;  /* 0x0000980804ff75b2 */ /* 0x0004620008000100 */
[----:B------:R2:W1:Y:S02]  /*0bc0*/  SYNCS.EXCH.64 URZ, [UR4+0xb8], UR6 ;  /* 0x0000b80604ff75b2 */ /* 0x0004640008000100 */
[----:B--2---:R-:W-:Y:S01]  /*0bd0*/  NOP ;  /* 0x0000000000007918 */ /* 0x004fe20000000000 */
.L_x_13:
[----:B------:R-:W2:Y:S01]  /*0be0*/  SHFL.IDX PT, R2, R142, RZ, 0x1f ;  /* 0x00001fff8e027589 */ /* 0x000ea200000e0000 */
[----:B------:R-:W1:Y:S01]  /*0bf0*/  S2UR UR61, SR_CgaCtaId ;  /* 0x00000000003d79c3 */ /* 0x000e620000008800 */
[----:B------:R-:W-:Y:S01]  /*0c00*/  NOP ;  /* 0x0000000000007918 */ /* 0x000fe20000000000 */
[----:B--2---:R-:W-:-:S13]  /*0c10*/  ISETP.NE.AND P0, PT, R2, 0x3, PT ;  /* 0x000000030200780c */ /* 0x004fda0003f05270 */
[----:B-1----:R-:W-:Y:S05]  /*0c20*/  @P0 BRA `(.L_x_14) ;  /* 0x0000000000340947 */ /* 0x002fea0003800000 */
[----:B------:R-:W-:Y:S01]  /*0c30*/  UMOV UR4, 0x400 ;  /* 0x0000040000047882 */ /* 0x000fe20000000000 */
[----:B------:R-:W-:Y:S01]  /*0c40*/  UMOV UR6, 0x20 ;  /* 0x0000002000067882 */ /* 0x000fe20000000000 */
[----:B------:R-:W-:Y:S02]  /*0c50*/  ULEA UR4, UR61, UR4, 0x18 ;  /* 0x000000043d047291 */ /* 0x000fe4000f8ec0ff */
[----:B------:R-:W-:-:S04]  /*0c60*/  UIADD3 UR6, UPT, UPT, -UR6, 0x100000, URZ ;  /* 0x0010000006067890 */ /* 0x000fc8000fffe1ff */
[----:B------:R-:W-:Y:S02]  /*0c70*/  USHF.L.U32 UR7, UR6, 0xb, URZ ;  /* 0x0000000b06077899 */ /* 0x000fe400080006ff */
[----:B------:R-:W-:Y:S01]  /*0c80*/  USHF.L.U32 UR6, UR6, 0x1, URZ ;  /* 0x0000000106067899 */ /* 0x000fe200080006ff */
[----:B------:R-:W-:Y:S01]  /*0c90*/  ELECT P0, URZ, PT ;  /* 0x0000000000ff782f */ /* 0x000fe20003800000 */
[----:B------:R-:W1:Y:S10]  /*0ca0*/  FENCE.VIEW.ASYNC.S ;  /* 0x00000000000073c6 */ /* 0x000e740000000000 */
[----:B-1----:R1:W2:Y:S01]  /*0cb0*/  SYNCS.EXCH.64 URZ, [UR4+0xc0], UR6 ;  /* 0x0000c00604ff75b2 */ /* 0x0022a20008000100 */
[----:B------:R1:W1:Y:S01]  /*0cc0*/  SYNCS.EXCH.64 URZ, [UR4+0xd0], UR6 ;  /* 0x0000d00604ff75b2 */ /* 0x0002620008000100 */
[----:B------:R1:W1:Y:S01]  /*0cd0*/  SYNCS.EXCH.64 URZ, [UR4+0xc8], UR6 ;  /* 0x0000c80604ff75b2 */ /* 0x0002620008000100 */
[----:B------:R1:W1:Y:S01]  /*0ce0*/  SYNCS.EXCH.64 URZ, [UR4+0xd8], UR6 ;  /* 0x0000d80604ff75b2 */ /* 0x0002620008000100 */
[----:B------:R-:W-:Y:S01]  /*0cf0*/  NOP ;  /* 0x0000000000007918 */ /* 0x000fe20000000000 */
.L_x_14:
[----:B-1----:R-:W1:Y:S01]  /*0d00*/  LDCU UR4, c[0x0][0x36c] ;  /* 0x00006d80ff0477ac */ /* 0x002e620008000800 */
[----:B------:R-:W-:Y:S01]  /*0d10*/  ISETP.NE.OR P3, PT, R0, 0x2, !P3 ;  /* 0x000000020000780c */ /* 0x000fe20005f65670 */
[----:B------:R-:W-:Y:S01]  /*0d20*/  NOP ;  /* 0x0000000000007918 */ /* 0x000fe20000000000 */
[----:B------:R-:W-:Y:S01]  /*0d30*/  LOP3.LUT R0, R131, 0x1f, RZ, 0xc0, !PT ;  /* 0x0000001f83007812 */ /* 0x000fe200078ec0ff */
[----:B------:R-:W-:Y:S02]  /*0d40*/  UISETP.NE.AND UP4, UPT, UR22, URZ, UPT ;  /* 0x000000ff1600728c */ /* 0x000fe4000bf85270 */
[----:B-1----:R-:W-:-:S09]  /*0d50*/  UISETP.EQ.U32.AND UP5, UPT, UR4, 0x1, UPT ;  /* 0x000000010400788c */ /* 0x002fd2000bfa2070 */
[----:B------:R-:W-:Y:S05]  /*0d60*/  BRA.U !UP5, `(.L_x_15) ;  /* 0x000000010d087547 */ /* 0x000fea000b800000 */
[----:B--234-:R-:W-:Y:S01]  /*0d70*/  UCGABAR_ARV ;  /* 0x00000000000079c7 */ /* 0x01cfe20008000000 */
[----:B------:R-:W-:Y:S05]  /*0d80*/  BRA `(.L_x_16) ;  /* 0x0000000000047947 */ /* 0x000fea0003800000 */
.L_x_15:
[----:B--234-:R-:W-:Y:S01]  /*0d90*/  NOP ;  /* 0x0000000000007918 */ /* 0x01cfe20000000000 */
.L_x_16:
[----:B------:R-:W1:Y:S01]  /*0da0*/  S2UR UR7, SR_CTAID.X ;  /* 0x00000000000779c3 */ /* 0x000e620000002500 */
[----:B------:R-:W-:-:S05]  /*0db0*/  CS2R.32 R3, SR_CgaSize ;  /* 0x0000000000037805 */ /* 0x000fca0000008a00 */
[----:B------:R-:W-:-:S05]  /*0dc0*/  IMAD R3, R3, -0xa0, RZ ;  /* 0xffffff6003037824 */ /* 0x000fca00078e02ff */
[----:B------:R-:W-:-:S14]  /*0dd0*/  R2UR UR5, R3 ;  /* 0x00000000030572ca */ /* 0x000fdc00000e0000 */
[----:B------:R-:W2:Y:S01]  /*0de0*/  LDCU UR5, c[0x0][UR5+0x2b0] ;  /* 0x00005600050577ac */ /* 0x000ea20008000800 */
[----:B------:R-:W-:-:S05]  /*0df0*/  CS2R.32 R3, SR_CgaSize ;  /* 0x0000000000037805 */ /* 0x000fca0000008a00 */
[----:B------:R-:W-:-:S05]  /*0e00*/  IMAD R3, R3, -0xa0, RZ ;  /* 0xffffff6003037824 */ /* 0x000fca00078e02ff */
[----:B------:R-:W-:-:S14]  /*0e10*/  R2UR UR4, R3 ;  /* 0x00000000030472ca */ /* 0x000fdc00000e0000 */
[----:B------:R-:W3:Y:S01]  /*0e20*/  LDCU UR4, c[0x0][UR4+0x2b4] ;  /* 0x00005680040477ac */ /* 0x000ee20008000800 */
[----:B------:R-:W4:Y:S01]  /*0e30*/  S2UR UR8, SR_CTAID.Y ;  /* 0x00000000000879c3 */ /* 0x000f220000002600 */
[----:B------:R-:W3:Y:S01]  /*0e40*/  LDCU UR23, c[0x0][0xb24] ;  /* 0x00016480ff1777ac */ /* 0x000ee20008000800 */
[----:B------:R-:W-:-:S05]  /*0e50*/  CS2R.32 R3, SR_CgaSize ;  /* 0x0000000000037805 */ /* 0x000fca0000008a00 */
[----:B------:R-:W-:-:S05]  /*0e60*/  IMAD R3, R3, -0xa0, RZ ;  /* 0xffffff6003037824 */ /* 0x000fca00078e02ff */
[----:B------:R-:W-:-:S14]  /*0e70*/  R2UR UR58, R3 ;  /* 0x00000000033a72ca */ /* 0x000fdc00000e0000 */
[----:B------:R-:W3:Y:S01]  /*0e80*/  LDCU UR58, c[0x0][UR58+0x2a0] ;  /* 0x000054003a3a77ac */ /* 0x000ee20008000800 */
[----:B------:R-:W1:Y:S01]  /*0e90*/  S2UR UR36, SR_CTAID.Z ;  /* 0x00000000002479c3 */ /* 0x000e620000002700 */
[----:B------:R-:W-:-:S05]  /*0ea0*/  CS2R.32 R3, SR_CgaSize ;  /* 0x0000000000037805 */ /* 0x000fca0000008a00 */
[----:B------:R-:W-:-:S05]  /*0eb0*/  IMAD R3, R3, -0xa0, RZ ;  /* 0xffffff6003037824 */ /* 0x000fca00078e02ff */
[----:B------:R-:W-:-:S14]  /*0ec0*/  R2UR UR55, R3 ;  /* 0x00000000033772ca */ /* 0x000fdc00000e0000 */
[----:B------:R-:W3:Y:S01]  /*0ed0*/  LDCU UR55, c[0x0][UR55+0x2a4] ;  /* 0x00005480373777ac */ /* 0x000ee20008000800 */
[----:B------:R-:W3:Y:S01]  /*0ee0*/  LDCU UR40, c[0x0][0xb24] ;  /* 0x00016480ff2877ac */ /* 0x000ee20008000800 */
[----:B-1----:R-:W-:Y:S01]  /*0ef0*/  I2FP.F32.U32 R3, UR7 ;  /* 0x0000000700037c45 */ /* 0x002fe20008201000 */
[----:B------:R-:W1:Y:S04]  /*0f00*/  LDCU UR25, c[0x0][0xb30] ;  /* 0x00016600ff1977ac */ /* 0x000e680008000800 */
[----:B--2---:R-:W-:Y:S01]  /*0f10*/  FMUL R3, R3, UR5 ;  /* 0x0000000503037c20 */ /* 0x004fe20008400000 */
[----:B------:R-:W-:Y:S01]  /*0f20*/  USHF.L.U32 UR28, UR61, 0xd, URZ ;  /* 0x0000000d3d1c7899 */ /* 0x000fe200080006ff */
[----:B----4-:R-:W-:Y:S01]  /*0f30*/  I2FP.F32.U32 R2, UR8 ;  /* 0x0000000800027c45 */ /* 0x010fe20008201000 */
[----:B---3--:R-:W-:-:S03]  /*0f40*/  UISETP.GE.AND UP2, UPT, UR23, 0x1, UPT ;  /* 0x000000011700788c */ /* 0x008fc6000bf46270 */
[----:B------:R-:W2:Y:S01]  /*0f50*/  F2I.U32.TRUNC.NTZ R3, R3 ;  /* 0x0000000300037305 */ /* 0x000ea2000020f000 */
[----:B------:R-:W-:Y:S01]  /*0f60*/  UMOV UR46, UR7 ;  /* 0x00000007002e7c82 */ /* 0x000fe20008000000 */
[----:B------:R-:W-:Y:S01]  /*0f70*/  FMUL R2, R2, UR4 ;  /* 0x0000000402027c20 */ /* 0x000fe20008400000 */
[----:B------:R-:W-:-:S05]  /*0f80*/  UMOV UR45, UR8 ;  /* 0x00000008002d7c82 */ /* 0x000fca0008000000 */
[----:B------:R-:W3:Y:S01]  /*0f90*/  F2I.U32.TRUNC.NTZ R2, R2 ;  /* 0x0000000200027305 */ /* 0x000ee2000020f000 */
[----:B--2---:R-:W-:Y:S02]  /*0fa0*/  R2UR UR4, R3 ;  /* 0x00000000030472ca */ /* 0x004fe400000e0000 */
[----:B---3--:R-:W-:Y:S02]  /*0fb0*/  R2UR UR6, R2 ;  /* 0x00000000020672ca */ /* 0x008fe400000e0000 */
[----:B------:R-:W-:-:S09]  /*0fc0*/  PRMT R2, RZ, 0x7610, R2 ;  /* 0x00007610ff027816 */ /* 0x000fd20000000002 */
[----:B------:R-:W-:-:S04]  /*0fd0*/  UIADD3 UR5, UPT, UPT, -UR4, URZ, URZ ;  /* 0x000000ff04057290 */ /* 0x000fc8000fffe1ff */
[----:B------:R-:W-:Y:S02]  /*0fe0*/  UIMAD UR58, UR58, UR5, UR7 ;  /* 0x000000053a3a72a4 */ /* 0x000fe4000f8e0207 */
[----:B------:R-:W-:-:S04]  /*0ff0*/  UIADD3 UR4, UPT, UPT, -UR6, URZ, URZ ;  /* 0x000000ff06047290 */ /* 0x000fc8000fffe1ff */
[----:B------:R-:W-:Y:S01]  /*1000*/  UIMAD UR55, UR55, UR4, UR8 ;  /* 0x00000004373772a4 */ /* 0x000fe2000f8e0208 */
[----:B-1----:R-:W-:Y:S11]  /*1010*/  BRA.U UP4, `(.L_x_17) ;  /* 0x0000000104247547 */ /* 0x002ff6000b800000 */
[----:B------:R-:W-:Y:S02]  /*1020*/  UISETP.NE.AND UP0, UPT, UR55, URZ, UPT ;  /* 0x000000ff3700728c */ /* 0x000fe4000bf05270 */
[----:B------:R-:W-:Y:S02]  /*1030*/  UISETP.NE.AND UP1, UPT, UR55, 0x1, UPT ;  /* 0x000000013700788c */ /* 0x000fe4000bf25270 */
[----:B------:R-:W-:Y:S02]  /*1040*/  UISETP.EQ.OR UP0, UPT, UR58, URZ, !UP0 ;  /* 0x000000ff3a00728c */ /* 0x000fe4000c702670 */
[----:B------:R-:W-:Y:S02]  /*1050*/  USEL UR4, URZ, 0x2, UP1 ;  /* 0x00000002ff047887 */ /* 0x000fe40008800000 */
[----:B------:R-:W-:Y:S02]  /*1060*/  USEL UR5, URZ, 0x1, !UP0 ;  /* 0x00000001ff057887 */ /* 0x000fe4000c000000 */
[----:B------:R-:W-:-:S04]  /*1070*/  UISETP.NE.AND UP0, UPT, UR58, URZ, UPT ;  /* 0x000000ff3a00728c */ /* 0x000fc8000bf05270 */
[----:B------:R-:W-:-:S04]  /*1080*/  USEL UR4, UR4, 0x2, UP0 ;  /* 0x0000000204047887 */ /* 0x000fc80008000000 */
[----:B------:R-:W-:-:S06]  /*1090*/  UIADD3 UR4, UPT, UPT, UR5, UR4, URZ ;  /* 0x0000000405047290 */ /* 0x000fcc000fffe0ff */
[----:B------:R-:W-:Y:S02]  /*10a0*/  MOV R2, UR4 ;  /* 0x0000000400027c02 */ /* 0x000fe40008000f00 */
.L_x_17:
[----:B------:R-:W-:Y:S05]  /*10b0*/  BRA.U !UP2, `(.L_x_18) ;  /* 0x000000010ad47547 */ /* 0x000fea000b800000 */
[----:B------:R-:W1:Y:S01]  /*10c0*/  LDCU.128 UR12, c[0x0][0xb10] ;  /* 0x00016200ff0c77ac */ /* 0x000e620008000c00 */
[----:B------:R-:W2:Y:S01]  /*10d0*/  LDCU UR6, c[0x0][0x370] ;  /* 0x00006e00ff0677ac */ /* 0x000ea20008000800 */
[----:B------:R-:W3:Y:S01]  /*10e0*/  LDCU UR5, c[0x0][0x374] ;  /* 0x00006e80ff0577ac */ /* 0x000ee20008000800 */
[----:B------:R-:W4:Y:S01]  /*10f0*/  LDCU UR24, c[0x0][0xb0c] ;  /* 0x00016180ff1877ac */ /* 0x000f220008000800 */
[----:B------:R-:W4:Y:S01]  /*1100*/  LDCU UR4, c[0x0][0xb20] ;  /* 0x00016400ff0477ac */ /* 0x000f220008000800 */
[----:B------:R-:W4:Y:S01]  /*1110*/  LDCU.64 UR8, c[0x0][0xb28] ;  /* 0x00016500ff0877ac */ /* 0x000f220008000a00 */
[----:B-1----:R-:W-:Y:S02]  /*1120*/  UISETP.NE.AND UP0, UPT, UR14, 0x1, UPT ;  /* 0x000000010e00788c */ /* 0x002fe4000bf05270 */
[----:B---3--:R-:W-:Y:S02]  /*1130*/  UIMAD.WIDE.U32 UR10, UR5, UR15, URZ ;  /* 0x0000000f050a72a5 */ /* 0x008fe4000f8e00ff */
[----:B--2---:R-:W-:-:S02]  /*1140*/  UIMAD.WIDE.U32 UR18, UR6, UR12, URZ ;  /* 0x0000000c061272a5 */ /* 0x004fc4000f8e00ff */
[----:B----4-:R-:W-:Y:S02]  /*1150*/  UISETP.NE.AND UP1, UPT, UR24, 0x1, UPT ;  /* 0x000000011800788c */ /* 0x010fe4000bf25270 */
[----:B------:R-:W-:Y:S01]  /*1160*/  UISETP.NE.AND UP2, UPT, UR23, 0x1, UPT ;  /* 0x000000011700788c */ /* 0x000fe2000bf45270 */
[----:B------:R-:W-:Y:S02]  /*1170*/  UMOV UR10, UR11 ;  /* 0x0000000b000a7c82 */ /* 0x000fe40008000000 */
[----:B------:R-:W-:Y:S01]  /*1180*/  UMOV UR18, UR19 ;  /* 0x0000001300127c82 */ /* 0x000fe20008000000 */
[----:B------:R-:W-:Y:S02]  /*1190*/  @UP0 USHF.R.U32.HI UR5, URZ, UR4, UR10 ;  /* 0x00000004ff050299 */ /* 0x000fe4000801160a */
[----:B------:R-:W-:Y:S02]  /*11a0*/  UIMAD.WIDE.U32 UR20, UR45, UR15, URZ ;  /* 0x0000000f2d1472a5 */ /* 0x000fe4000f8e00ff */
[----:B------:R-:W-:-:S02]  /*11b0*/  UIMAD.WIDE.U32 UR10, UR5, UR8, URZ ;  /* 0x00000008050a72a5 */ /* 0x000fc4000f8e00ff */
[----:B------:R-:W-:Y:S02]  /*11c0*/  @UP1 USHF.R.U32.HI UR6, URZ, UR13, UR18 ;  /* 0x0000000dff061299 */ /* 0x000fe40008011612 */
[----:B------:R-:W-:Y:S02]  /*11d0*/  UIMAD.WIDE.U32 UR16, UR46, UR12, URZ ;  /* 0x0000000c2e1072a5 */ /* 0x000fe4000f8e00ff */
[----:B------:R-:W-:Y:S01]  /*11e0*/  UIMAD.WIDE.U32 UR18, UR6, UR8, URZ ;  /* 0x00000008061272a5 */ /* 0x000fe2000f8e00ff */
[----:B------:R-:W-:Y:S01]  /*11f0*/  UMOV UR20, UR21 ;  /* 0x0000001500147c82 */ /* 0x000fe20008000000 */
[----:B------:R-:W-:Y:S01]  /*1200*/  UMOV UR10, UR11 ;  /* 0x0000000b000a7c82 */ /* 0x000fe20008000000 */
[----:B------:R-:W-:Y:S02]  /*1210*/  USHF.R.U32.HI UR20, URZ, UR4, UR20 ;  /* 0x00000004ff147299 */ /* 0x000fe40008011614 */
[----:B------:R-:W-:Y:S02]  /*1220*/  @UP2 USHF.R.U32.HI UR5, URZ, UR9, UR10 ;  /* 0x00000009ff052299 */ /* 0x000fe4000801160a */
[----:B------:R-:W-:Y:S01]  /*1230*/  UMOV UR7, UR19 ;  /* 0x0000001300077c82 */ /* 0x000fe20008000000 */
[----:B------:R-:W-:Y:S01]  /*1240*/  UMOV UR16, UR17 ;  /* 0x0000001100107c82 */ /* 0x000fe20008000000 */
[----:B------:R-:W-:-:S02]  /*1250*/  @UP2 USHF.R.U32.HI UR6, URZ, UR9, UR7 ;  /* 0x00000009ff062299 */ /* 0x000fc40008011607 */
[----:B------:R-:W-:Y:S02]  /*1260*/  USHF.R.U32.HI UR13, URZ, UR13, UR16 ;  /* 0x0000000dff0d7299 */ /* 0x000fe40008011610 */
[----:B------:R-:W-:Y:S02]  /*1270*/  USEL UR4, UR45, UR20, !UP0 ;  /* 0x000000142d047287 */ /* 0x000fe4000c000000 */
[----:B------:R-:W-:Y:S02]  /*1280*/  UIMAD UR7, UR5, UR23, URZ ;  /* 0x00000017050772a4 */ /* 0x000fe4000f8e02ff */
[----:B------:R-:W-:Y:S02]  /*1290*/  USEL UR5, UR46, UR13, !UP1 ;  /* 0x0000000d2e057287 */ /* 0x000fe4000c800000 */
[----:B------:R-:W-:Y:S02]  /*12a0*/  UIMAD UR12, UR6, UR23, URZ ;  /* 0x00000017060c72a4 */ /* 0x000fe4000f8e02ff */
[----:B------:R-:W-:-:S02]  /*12b0*/  UISETP.GE.AND UP0, UPT, UR4, UR7, UPT ;  /* 0x000000070400728c */ /* 0x000fc4000bf06270 */
[----:B------:R-:W-:Y:S02]  /*12c0*/  UIMAD.WIDE.U32 UR10, UR4, UR8, URZ ;  /* 0x00000008040a72a5 */ /* 0x000fe4000f8e00ff */
[----:B------:R-:W-:Y:S02]  /*12d0*/  UISETP.GE.OR UP0, UPT, UR5, UR12, UP0 ;  /* 0x0000000c0500728c */ /* 0x000fe40008706670 */
[----:B------:R-:W-:Y:S02]  /*12e0*/  UIMAD.WIDE.U32 UR12, UR5, UR8, URZ ;  /* 0x00000008050c72a5 */ /* 0x000fe4000f8e00ff */
[----:B------:R-:W-:Y:S01]  /*12f0*/  UIADD3 UR10, UPT, UPT, -UR4, URZ, URZ ;  /* 0x000000ff040a7290 */ /* 0x000fe2000fffe1ff */
[----:B------:R-:W-:Y:S01]  /*1300*/  UMOV UR8, UR11 ;  /* 0x0000000b00087c82 */ /* 0x000fe20008000000 */
[----:B------:R-:W-:Y:S02]  /*1310*/  UIADD3 UR11, UPT, UPT, -UR5, URZ, URZ ;  /* 0x000000ff050b7290 */ /* 0x000fe4000fffe1ff */
[----:B------:R-:W-:-:S03]  /*1320*/  USHF.R.U32.HI UR8, URZ, UR9, UR8 ;  /* 0x00000009ff087299 */ /* 0x000fc60008011608 */
[----:B------:R-:W-:Y:S01]  /*1330*/  @!UP0 UMOV UR7, UR13 ;  /* 0x0000000d00078c82 */ /* 0x000fe20008000000 */
[----:B------:R-:W-:Y:S02]  /*1340*/  UIMAD UR45, UR14, UR10, UR45 ;  /* 0x0000000a0e2d72a4 */ /* 0x000fe4000f8e022d */
[----:B------:R-:W-:Y:S02]  /*1350*/  USEL UR8, UR4, UR8, !UP2 ;  /* 0x0000000804087287 */ /* 0x000fe4000d000000 */
[----:B------:R-:W-:Y:S02]  /*1360*/  @!UP0 USHF.R.U32.HI UR7, URZ, UR9, UR7 ;  /* 0x00000009ff078299 */ /* 0x000fe40008011607 */
[----:B------:R-:W-:Y:S02]  /*1370*/  UIADD3 UR9, UPT, UPT, -UR8, URZ, URZ ;  /* 0x000000ff08097290 */ /* 0x000fe4000fffe1ff */
[----:B------:R-:W-:Y:S02]  /*1380*/  @!UP0 USEL UR7, UR5, UR7, !UP2 ;  /* 0x0000000705078287 */ /* 0x000fe4000d000000 */
[----:B------:R-:W-:-:S02]  /*1390*/  UIMAD UR9, UR23, UR9, UR4 ;  /* 0x00000009170972a4 */ /* 0x000fc4000f8e0204 */
[----:B------:R-:W-:Y:S02]  /*13a0*/  @!UP0 UIADD3 UR8, UPT, UPT, UR8, -UR7, URZ ;  /* 0x8000000708088290 */ /* 0x000fe4000fffe0ff */
[----:B------:R-:W-:Y:S02]  /*13b0*/  @!UP0 UIMAD UR6, UR9, UR6, UR7 ;  /* 0x00000006090682a4 */ /* 0x000fe4000f8e0207 */
[----:B------:R-:W-:Y:S02]  /*13c0*/  @!UP0 UIMAD UR4, UR8, UR23, UR5 ;  /* 0x00000017080482a4 */ /* 0x000fe4000f8e0205 */
[----:B------:R-:W-:Y:S02]  /*13d0*/  UIMAD UR46, UR24, UR11, UR46 ;  /* 0x0000000b182e72a4 */ /* 0x000fe4000f8e022e */
[----:B------:R-:W-:Y:S01]  /*13e0*/  UIMAD UR45, UR4, UR14, UR45 ;  /* 0x0000000e042d72a4 */ /* 0x000fe2000f8e022d */
[----:B------:R-:W-:Y:S02]  /*13f0*/  @!UP0 UMOV UR5, UR6 ;  /* 0x0000000600058c82 */ /* 0x000fe40008000000 */
[----:B------:R-:W-:-:S12]  /*1400*/  UIMAD UR46, UR5, UR24, UR46 ;  /* 0x00000018052e72a4 */ /* 0x000fd8000f8e022e */
.L_x_18:
[----:B------:R-:W-:Y:S02]  /*1410*/  UISETP.NE.AND UP1, UPT, UR25, 0x1, UPT ;  /* 0x000000011900788c */ /* 0x000fe4000bf25270 */
[----:B------:R-:W-:Y:S02]  /*1420*/  UISETP.NE.AND UP0, UPT, UR22, 0x2, UPT ;  /* 0x000000021600788c */ /* 0x000fe4000bf05270 */
[----:B------:R-:W-:-:S05]  /*1430*/  ULOP3.LUT UR28, UR28, 0x2000, URZ, 0xc0, !UPT ;  /* 0x000020001c1c7892 */ /* 0x000fca000f8ec0ff */
[----:B------:R-:W-:Y:S07]  /*1440*/  BRA.U UP1, `(.L_x_19) ;  /* 0x0000000101447547 */ /* 0x000fee000b800000 */
[----:B------:R-:W1:Y:S01]  /*1450*/  LDCU.128 UR8, c[0x0][0xb10] ;  /* 0x00016200ff0877ac */ /* 0x000e620008000c00 */
[----:B------:R-:W2:Y:S01]  /*1460*/  LDCU UR12, c[0x0][0xb0c] ;  /* 0x00016180ff0c77ac */ /* 0x000ea20008000800 */
[----:B------:R-:W3:Y:S01]  /*1470*/  LDCU UR13, c[0x0][0xb20] ;  /* 0x00016400ff0d77ac */ /* 0x000ee20008000800 */
[----:B-1----:R-:W-:Y:S02]  /*1480*/  UIMAD.WIDE.U32 UR6, UR46, UR8, URZ ;  /* 0x000000082e0672a5 */ /* 0x002fe4000f8e00ff */
[----:B------:R-:W-:Y:S02]  /*1490*/  UIMAD.WIDE.U32 UR4, UR45, UR11, URZ ;  /* 0x0000000b2d0472a5 */ /* 0x000fe4000f8e00ff */
[----:B--2---:R-:W-:Y:S02]  /*14a0*/  UISETP.NE.AND UP2, UPT, UR12, 0x1, UPT ;  /* 0x000000010c00788c */ /* 0x004fe4000bf45270 */
[----:B------:R-:W-:Y:S01]  /*14b0*/  UISETP.NE.AND UP1, UPT, UR10, 0x1, UPT ;  /* 0x000000010a00788c */ /* 0x000fe2000bf25270 */
[----:B------:R-:W-:-:S02]  /*14c0*/  UMOV UR6, UR7 ;  /* 0x0000000700067c82 */ /* 0x000fc40008000000 */
[----:B------:R-:W-:Y:S01]  /*14d0*/  UMOV UR4, UR5 ;  /* 0x0000000500047c82 */ /* 0x000fe20008000000 */
[----:B------:R-:W-:Y:S02]  /*14e0*/  USHF.R.U32.HI UR6, URZ, UR9, UR6 ;  /* 0x00000009ff067299 */ /* 0x000fe40008011606 */
[----:B---3--:R-:W-:Y:S02]  /*14f0*/  USHF.R.U32.HI UR4, URZ, UR13, UR4 ;  /* 0x0000000dff047299 */ /* 0x008fe40008011604 */
[----:B------:R-:W-:Y:S02]  /*1500*/  USEL UR5, UR46, UR6, !UP2 ;  /* 0x000000062e057287 */ /* 0x000fe4000d000000 */
[----:B------:R-:W-:-:S04]  /*1510*/  USEL UR4, UR45, UR4, !UP1 ;  /* 0x000000042d047287 */ /* 0x000fc8000c800000 */
[----:B------:R-:W-:Y:S02]  /*1520*/  UIADD3 UR6, UPT, UPT, UR5, -UR4, URZ ;  /* 0x8000000405067290 */ /* 0x000fe4000fffe0ff */
[----:B------:R-:W-:Y:S02]  /*1530*/  UIADD3 UR4, UPT, UPT, -UR5, UR4, URZ ;  /* 0x0000000405047290 */ /* 0x000fe4000fffe1ff */
[----:B------:R-:W-:Y:S02]  /*1540*/  UIMAD UR45, UR6, UR10, UR45 ;  /* 0x0000000a062d72a4 */ /* 0x000fe4000f8e022d */
[----:B------:R-:W-:-:S12]  /*1550*/  UIMAD UR46, UR4, UR12, UR46 ;  /* 0x0000000c042e72a4 */ /* 0x000fd8000f8e022e */
.L_x_19:
[----:B------:R-:W-:Y:S05]  /*1560*/  BRA.U !UP5, `(.L_x_20) ;  /* 0x000000010d0c7547 */ /* 0x000fea000b800000 */
[----:B------:R-:W-:Y:S01]  /*1570*/  UCGABAR_WAIT ;  /* 0x0000000000007dc7 */ /* 0x000fe20008000000 */
[----:B------:R-:W-:Y:S01]  /*1580*/  CCTL.IVALL ;  /* 0x00000000ff00798f */ /* 0x000fe20002000000 */
[----:B------:R-:W-:Y:S05]  /*1590*/  BRA `(.L_x_21) ;  /* 0x0000000000047947 */ /* 0x000fea0003800000 */
.L_x_20:
[----:B------:R-:W-:Y:S06]  /*15a0*/  BAR.SYNC.DEFER_BLOCKING 0x0 ;  /* 0x0000000000007b1d */ /* 0x000fec0000010000 */
.L_x_21:
[----:B------:R-:W-:Y:S05]  /*15b0*/  BRA.U UP0, `(.L_x_22) ;  /* 0x0000001100ac7547 */ /* 0x000fea000b800000 */
[----:B------:R-:W1:Y:S01]  /*15c0*/  LDCU UR6, c[0x0][0x38c] ;  /* 0x00007180ff0677ac */ /* 0x000e620008000800 */
[----:B------:R-:W-:Y:S01]  /*15d0*/  PLOP3.LUT P1, PT, PT, PT, UP3, 0x80, 0x8 ;  /* 0x000000000008781c */ /* 0x000fe20003f2f038 */
[----:B------:R-:W-:Y:S01]  /*15e0*/  IMAD.MOV.U32 R12, RZ, RZ, 0x1 ;  /* 0x00000001ff0c7424 */ /* 0x000fe200078e00ff */
[----:B------:R-:W-:Y:S01]  /*15f0*/  ISETP.EQ.OR P2, PT, R0, RZ, P3 ;  /* 0x000000ff0000720c */ /* 0x000fe20001f42670 */
[----:B------:R-:W-:Y:S01]  /*1600*/  UMOV UR7, 0x400 ;  /* 0x0000040000077882 */ /* 0x000fe20000000000 */
[----:B------:R-:W-:Y:S01]  /*1610*/  UISETP.NE.AND UP1, UPT, UR22, URZ, UPT ;  /* 0x000000ff1600728c */ /* 0x000fe2000bf25270 */
[----:B------:R-:W-:Y:S01]  /*1620*/  PLOP3.LUT P1, PT, P1, PT, PT, 0x8, 0x80 ;  /* 0x000000000080781c */ /* 0x000fe20000f2e170 */
[----:B------:R-:W-:Y:S01]  /*1630*/  ULEA UR7, UR61, UR7, 0x18 ;  /* 0x000000073d077291 */ /* 0x000fe2000f8ec0ff */
[----:B------:R-:W-:Y:S01]  /*1640*/  CS2R R10, SRZ ;  /* 0x00000000000a7805 */ /* 0x000fe2000001ff00 */
[----:B------:R-:W-:Y:S01]  /*1650*/  IMAD.MOV.U32 R9, RZ, RZ, RZ ;  /* 0x000000ffff097224 */ /* 0x000fe200078e00ff */
[----:B------:R-:W2:Y:S01]  /*1660*/  LDCU UR41, c[0x0][0x370] ;  /* 0x00006e00ff2977ac */ /* 0x000ea20008000800 */
[----:B------:R-:W-:Y:S01]  /*1670*/  IMAD.MOV.U32 R8, RZ, RZ, 0x1 ;  /* 0x00000001ff087424 */ /* 0x000fe200078e00ff */
[----:B------:R-:W3:Y:S01]  /*1680*/  LDCU.64 UR26, c[0x0][0x348] ;  /* 0x00006900ff1a77ac */ /* 0x000ee20008000a00 */
[----:B-1----:R-:W-:-:S02]  /*1690*/  UIADD3 UR5, UPT, UPT, UR6, 0x7f, URZ ;  /* 0x0000007f06057890 */ /* 0x002fc4000fffe0ff */
[----:B------:R-:W-:Y:S02]  /*16a0*/  USHF.R.U32.HI UR47, URZ, 0x7, UR28 ;  /* 0x00000007ff2f7899 */ /* 0x000fe4000801161c */
[----:B------:R-:W-:Y:S02]  /*16b0*/  USHF.R.S32.HI UR4, URZ, 0x1f, UR5 ;  /* 0x0000001fff047899 */ /* 0x000fe40008011405 */
[----:B------:R-:W-:Y:S02]  /*16c0*/  UIADD3 UR48, UPT, UPT, UR6, 0xfe, URZ ;  /* 0x000000fe06307890 */ /* 0x000fe4000fffe0ff */
[----:B------:R-:W-:Y:S01]  /*16d0*/  ULEA.HI UR4, UR4, UR5, URZ, 0x7 ;  /* 0x0000000504047291 */ /* 0x000fe2000f8f38ff */
[----:B------:R-:W1:Y:S03]  /*16e0*/  LDCU UR39, c[0x0][0x374] ;  /* 0x00006e80ff2777ac */ /* 0x000e660008000800 */
[----:B------:R-:W-:-:S02]  /*16f0*/  USHF.R.S32.HI UR43, URZ, 0x7, UR4 ;  /* 0x00000007ff2b7899 */ /* 0x000fc40008011404 */
[----:B------:R-:W-:Y:S02]  /*1700*/  UIADD3 UR4, UPT, UPT, UR6, -0x1, URZ ;  /* 0xffffffff06047890 */ /* 0x000fe4000fffe0ff */
[----:B------:R-:W-:Y:S02]  /*1710*/  UISETP.LT.U32.AND UP0, UPT, UR43, 0x4, UPT ;  /* 0x000000042b00788c */ /* 0x000fe4000bf01070 */
[----:B------:R-:W-:Y:S02]  /*1720*/  UISETP.GE.U32.AND UP2, UPT, UR4, -0xff, UPT ;  /* 0xffffff010400788c */ /* 0x000fe4000bf46070 */
[----:B------:R-:W-:Y:S02]  /*1730*/  USEL UR42, UR43, 0x4, UP0 ;  /* 0x000000042b2a7887 */ /* 0x000fe40008000000 */
[----:B------:R-:W-:Y:S02]  /*1740*/  USEL UR24, UR34, 0x2, UP1 ;  /* 0x0000000222187887 */ /* 0x000fe40008800000 */
[----:B------:R-:W-:-:S02]  /*1750*/  UIADD3 UR21, UPT, UPT, UR42, -0x1, URZ ;  /* 0xffffffff2a157890 */ /* 0x000fc4000fffe0ff */
[----:B------:R-:W-:Y:S02]  /*1760*/  UIADD3 UR29, UPT, UPT, UR7, 0x4400, UR28 ;  /* 0x00004400071d7890 */ /* 0x000fe4000fffe01c */
[----:B------:R-:W-:Y:S02]  /*1770*/  UIADD3 UR44, UPT, UPT, UR43, -UR42, URZ ;  /* 0x8000002a2b2c7290 */ /* 0x000fe4000fffe0ff */
[----:B------:R-:W-:Y:S01]  /*1780*/  @UP2 UIADD3 UR21, UPT, UPT, UR42, URZ, URZ ;  /* 0x000000ff2a152290 */ /* 0x000fe2000fffe0ff */
[----:B------:R-:W-:-:S03]  /*1790*/  UMOV UR5, URZ ;  /* 0x000000ff00057c82 */ /* 0x000fc60008000000 */
[----:B-123--:R-:W-:-:S12]  /*17a0*/  UIADD3 UR21, UPT, UPT, UR21, 0x1, URZ ;  /* 0x0000000115157890 */ /* 0x00efd8000fffe0ff */
.L_x_42:
[----:B------:R-:W-:-:S09]  /*17b0*/  UISETP.NE.AND UP0, UPT, UR61, URZ, UPT ;  /* 0x000000ff3d00728c */ /* 0x000fd2000bf05270 */
[----:B------:R-:W-:Y:S05]  /*17c0*/  BRA.U UP0, `(.L_x_23) ;  /* 0x0000000100287547 */ /* 0x000fea000b800000 */
[----:B------:R-:W-:Y:S02]  /*17d0*/  LEA R0, R9, UR7, 0x3 ;  /* 0x0000000709007c11 */ /* 0x000fe4000f8e18ff */
[----:B------:R-:W-:-:S04]  /*17e0*/  SHF.L.U32 R2, R8, 0x1f, RZ ;  /* 0x0000001f08027819 */ /* 0x000fc800000006ff */
[----:B------:R-:W1:Y:S02]  /*17f0*/  SYNCS.PHASECHK.TRANS64.TRYWAIT P0, [R0+URZ+0xd0], R2 ;  /* 0x0000d002000075a7 */ /* 0x000e6400080011ff */
[----:B-1----:R-:W-:Y:S05]  /*1800*/  @!P0 BRA `(.L_x_24) ;  /* 0x0000005400cc8947 */ /* 0x002fea0003800000 */
.L_x_102:
[----:B------:R-:W-:Y:S01]  /*1810*/  VIADD R9, R9, 0x1 ;  /* 0x0000000109097836 */ /* 0x000fe20000000000 */
[----:B------:R1:W-:Y:S04]  /*1820*/  SYNCS.ARRIVE.TRANS64.A1T0 RZ, [R0+URZ+0xc0], RZ ;  /* 0x0000c0ff00ff79a7 */ /* 0x0003e800081000ff */
[----:B------:R-:W-:-:S04]  /*1830*/  ISETP.NE.AND P0, PT, R9, 0x2, PT ;  /* 0x000000020900780c */ /* 0x000fc80003f05270 */
[----:B------:R-:W-:Y:S02]  /*1840*/  SEL R9, R9, RZ, P0 ;  /* 0x000000ff09097207 */ /* 0x000fe40000000000 */
[----:B-1----:R-:W-:-:S04]  /*1850*/  SEL R0, RZ, 0x1, P0 ;  /* 0x00000001ff007807 */ /* 0x002fc80000000000 */
[----:B------:R-:W-:-:S07]  /*1860*/  LOP3.LUT R8, R8, R0, RZ, 0x3c, !PT ;  /* 0x0000000008087212 */ /* 0x000fce00078e3cff */
.L_x_23:
[----:B------:R-:W-:Y:S01]  /*1870*/  ULEA UR4, UR5, UR7, 0x3 ;  /* 0x0000000705047291 */ /* 0x000fe2000f8e18ff */
[----:B------:R-:W-:Y:S01]  /*1880*/  SHF.L.U32 R0, R12, 0x1f, RZ ;  /* 0x0000001f0c007819 */ /* 0x000fe200000006ff */
[----:B------:R-:W-:Y:S02]  /*1890*/  UISETP.GE.U32.AND UP0, UPT, UR48, 0xff, UPT ;  /* 0x000000ff3000788c */ /* 0x000fe4000bf06070 */
[----:B------:R-:W-:Y:S02]  /*18a0*/  USHF.L.U32 UR11, UR45, 0x6, URZ ;  /* 0x000000062d0b7899 */ /* 0x000fe400080006ff */
[----:B------:R-:W-:Y:S01]  /*18b0*/  ULEA UR35, UR46, UR47, 0x7 ;  /* 0x0000002f2e237291 */ /* 0x000fe2000f8e38ff */
[----:B------:R-:W-:Y:S02]  /*18c0*/  UMOV UR13, URZ ;  /* 0x000000ff000d7c82 */ /* 0x000fe40008000000 */
[----:B------:R1:W2:Y:S02]  /*18d0*/  SYNCS.PHASECHK.TRANS64.TRYWAIT P0, [UR4+0x20], R0 ;  /* 0x00002000ff0075a7 */ /* 0x0002a40008001104 */
[----:B------:R-:W-:Y:S07]  /*18e0*/  BRA.U !UP0, `(.L_x_25) ;  /* 0x0000000108bc7547 */ /* 0x000fee000b800000 */
[----:B------:R-:W-:Y:S01]  /*18f0*/  UMOV UR6, URZ ;  /* 0x000000ff00067c82 */ /* 0x000fe20008000000 */
[----:B------:R-:W-:-:S05]  /*1900*/  UMOV UR4, UR5 ;  /* 0x0000000500047c82 */ /* 0x000fca0008000000 */
.L_x_31:
[----:B------:R-:W-:Y:S01]  /*1910*/  ULEA UR33, UR4, UR7, 0x3 ;  /* 0x0000000704217291 */ /* 0x000fe2000f8e18ff */
[----:B--2---:R-:W-:Y:S01]  /*1920*/  @!P3 MOV R2, 0x6000 ;  /* 0x000060000002b802 */ /* 0x004fe20000000f00 */
[----:B--2-4-:R-:W-:Y:S10]  /*1930*/  @P0 BRA `(.L_x_26) ;  /* 0x00000000000c0947 */ /* 0x014ff40003800000 */
[----:B------:R-:W-:-:S04]  /*1940*/  SHF.L.U32 R3, R12, 0x1f, RZ ;  /* 0x0000001f0c037819 */ /* 0x000fc800000006ff */
[----:B------:R-:W2:Y:S02]  /*1950*/  SYNCS.PHASECHK.TRANS64.TRYWAIT P0, [UR33+0x20], R3 ;  /* 0x00002003ff0075a7 */ /* 0x000ea40008001121 */
[----:B--2---:R-:W-:Y:S05]  /*1960*/  @!P0 BRA `(.L_x_27) ;  /* 0x0000005400888947 */ /* 0x004fea0003800000 */
.L_x_26:
[----:B------:R2:W-:Y:S01]  /*1970*/  @!P3 SYNCS.ARRIVE.TRANS64 RZ, [UR33], R2 ;  /* 0x00000002ffffb9a7 */ /* 0x0005e20008000021 */
[----:B------:R-:W-:-:S04]  /*1980*/  ULOP3.LUT UR5, UR24, 0x2, URZ, 0xfc, !UPT ;  /* 0x0000000218057892 */ /* 0x000fc8000f8efcff */
[----:B------:R-:W-:-:S09]  /*1990*/  UISETP.NE.AND UP0, UPT, UR5, 0x2, UPT ;  /* 0x000000020500788c */ /* 0x000fd2000bf05270 */
[----:B------:R-:W-:Y:S05]  /*19a0*/  BRA.U UP0, `(.L_x_28) ;  /* 0x0000000100047547 */ /* 0x000fea000b800000 */
[----:B------:R-:W-:Y:S05]  /*19b0*/  BPT.TRAP 0x1 ;  /* 0x000000040000795c */ /* 0x000fea0000300000 */
.L_x_28:
[----:B------:R-:W-:Y:S04]  /*19c0*/  BSSY.RECONVERGENT B0, `(.L_x_29) ;  /* 0x0000003000007945 */ /* 0x000fe80003800200 */
[----:B------:R-:W-:Y:S05]  /*19d0*/  @P2 BRA `(.L_x_30) ;  /* 0x0000000000042947 */ /* 0x000fea0003800000 */
[----:B------:R-:W-:Y:S05]  /*19e0*/  BPT.TRAP 0x1 ;  /* 0x000000040000795c */ /* 0x000fea0000300000 */
.L_x_30:
[----:B------:R-:W-:Y:S05]  /*19f0*/  BSYNC.RECONVERGENT B0 ;  /* 0x0000000000007941 */ /* 0x000fea0003800200 */
.L_x_29:
[----:B------:R-:W-:Y:S02]  /*1a00*/  UIADD3 UR5, UPT, UPT, UR4, 0x1, URZ ;  /* 0x0000000104057890 */ /* 0x000fe4000fffe0ff */
[----:B------:R-:W-:Y:S02]  /*1a10*/  ULEA UR32, UR4, UR28, 0xe ;  /* 0x0000001c04207291 */ /* 0x000fe4000f8e70ff */
[----:B------:R-:W-:Y:S02]  /*1a20*/  UISETP.NE.AND UP0, UPT, UR5, 0x4, UPT ;  /* 0x000000040500788c */ /* 0x000fe4000bf05270 */
[----:B------:R-:W-:Y:S02]  /*1a30*/  UIADD3 UR16, UP1, UPT, UR26, 0x80, URZ ;  /* 0x000000801a107890 */ /* 0x000fe4000ff3e0ff */
[----:B------:R-:W-:Y:S02]  /*1a40*/  USEL UR9, URZ, 0x1, UP0 ;  /* 0x00000001ff097887 */ /* 0x000fe40008000000 */
[----:B------:R-:W-:-:S02]  /*1a50*/  USEL UR5, UR5, URZ, UP0 ;  /* 0x000000ff05057287 */ /* 0x000fc40008000000 */
[----:B------:R-:W-:Y:S02]  /*1a60*/  UIADD3 UR14, UP0, UPT, UR26, 0x180, URZ ;  /* 0x000001801a0e7890 */ /* 0x000fe4000ff1e0ff */
[----:B------:R-:W-:Y:S01]  /*1a70*/  ULEA UR8, UR5, UR7, 0x3 ;  /* 0x0000000705087291 */ /* 0x000fe2000f8e18ff */
[----:B------:R-:W-:Y:S01]  /*1a80*/  LOP3.LUT R12, R12, UR9, RZ, 0x3c, !PT ;  /* 0x000000090c0c7c12 */ /* 0x000fe2000f8e3cff */
[----:B------:R-:W-:Y:S02]  /*1a90*/  USHF.L.U32 UR34, UR6, 0x7, URZ ;  /* 0x0000000706227899 */ /* 0x000fe400080006ff */
[----:B------:R-:W-:Y:S01]  /*1aa0*/  UIADD3.X UR17, UPT, UPT, URZ, UR27, URZ, UP1, !UPT ;  /* 0x0000001bff117290 */ /* 0x000fe20008ffe4ff */
[----:B-1----:R-:W-:Y:S01]  /*1ab0*/  SHF.L.U32 R0, R12, 0x1f, RZ ;  /* 0x0000001f0c007819 */ /* 0x002fe200000006ff */
[----:B------:R-:W-:Y:S02]  /*1ac0*/  UIADD3 UR32, UPT, UPT, UR7, 0x4400, UR32 ;  /* 0x0000440007207890 */ /* 0x000fe4000fffe020 */
[----:B------:R-:W-:Y:S01]  /*1ad0*/  UIADD3.X UR15, UPT, UPT, URZ, UR27, URZ, UP0, !UPT ;  /* 0x0000001bff0f7290 */ /* 0x000fe200087fe4ff */
[----:B------:R3:W4:Y:S01]  /*1ae0*/  SYNCS.PHASECHK.TRANS64.TRYWAIT P0, [UR8+0x20], R0 ;  /* 0x00002000ff0075a7 */ /* 0x0007220008001108 */
[----:B------:R-:W-:Y:S01]  /*1af0*/  ULEA UR8, UR4, UR7, 0xd ;  /* 0x0000000704087291 */ /* 0x000fe2000f8e68ff */
[----:B------:R-:W-:Y:S01]  /*1b00*/  UMOV UR13, 0x30000 ;  /* 0x00030000000d7882 */ /* 0x000fe20000000000 */
[----:B------:R-:W-:-:S02]  /*1b10*/  UMOV UR18, 0x0 ;  /* 0x0000000000127882 */ /* 0x000fc40000000000 */
[----:B------:R-:W-:Y:S01]  /*1b20*/  UIADD3 UR8, UPT, UPT, UR8, 0x14400, URZ ;  /* 0x0001440008087890 */ /* 0x000fe2000fffe0ff */
[----:B------:R-:W-:Y:S01]  /*1b30*/  UMOV UR19, 0x10000000 ;  /* 0x1000000000137882 */ /* 0x000fe20000000000 */
[----:B------:R-:W-:Y:S01]  /*1b40*/  UMOV UR12, UR36 ;  /* 0x00000024000c7c82 */ /* 0x000fe20008000000 */
[----:B------:R-:W-:Y:S01]  /*1b50*/  UMOV UR9, UR33 ;  /* 0x0000002100097c82 */ /* 0x000fe20008000000 */
[----:B------:R-:W-:Y:S01]  /*1b60*/  UMOV UR10, UR34 ;  /* 0x00000022000a7c82 */ /* 0x000fe20008000000 */
[----:B------:R1:W-:Y:S01]  /*1b70*/  UTMALDG.3D.MULTICAST [UR32], [UR16], UR13, desc[UR18] ;  /* 0x00001220100073b4 */ /* 0x0003e2000801180d */
[----:B------:R-:W-:Y:S01]  /*1b80*/  UIADD3 UR6, UPT, UPT, UR6, 0x1, URZ ;  /* 0x0000000106067890 */ /* 0x000fe2000fffe0ff */
[----:B------:R-:W-:-:S03]  /*1b90*/  UMOV UR4, UR5 ;  /* 0x0000000500047c82 */ /* 0x000fc60008000000 */
[----:B------:R-:W-:Y:S01]  /*1ba0*/  UISETP.NE.AND UP0, UPT, UR6, UR21, UPT ;  /* 0x000000150600728c */ /* 0x000fe2000bf05270 */
[----:B------:R3:W-:Y:S01]  /*1bb0*/  UTMALDG.3D [UR8], [UR14], desc[UR18] ;  /* 0x000012080e0075b4 */ /* 0x0007e20008011000 */
[----:B-1----:R-:W-:-:S07]  /*1bc0*/  UMOV UR13, UR21 ;  /* 0x00000015000d7c82 */ /* 0x002fce0008000000 */
[----:B---3--:R-:W-:Y:S05]  /*1bd0*/  BRA.U UP0, `(.L_x_31) ;  /* 0xfffffffd004c7547 */ /* 0x008fea000b83ffff */
.L_x_25:
[----:B------:R-:W-:Y:S01]  /*1be0*/  ULEA UR4, UR5, UR7, 0x3 ;  /* 0x0000000705047291 */ /* 0x000fe2000f8e18ff */
[----:B-1----:R-:W-:Y:S01]  /*1bf0*/  SHF.L.U32 R0, R12, 0x1f, RZ ;  /* 0x0000001f0c007819 */ /* 0x002fe200000006ff */
[----:B------:R-:W-:Y:S01]  /*1c00*/  @!P1 SYNCS.ARRIVE.TRANS64.A1T0 RZ, [UR7+0x58], RZ ;  /* 0x000058ffffff99a7 */ /* 0x000fe20008100007 */
[----:B------:R-:W-:-:S06]  /*1c10*/  UISETP.GT.AND UP0, UPT, UR43, UR42, UPT ;  /* 0x0000002a2b00728c */ /* 0x000fcc000bf04270 */
[----:B--2-4-:R1:W2:Y:S03]  /*1c20*/  SYNCS.PHASECHK.TRANS64.TRYWAIT P0, [UR4+0x20], R0 ;  /* 0x00002000ff0075a7 */ /* 0x0142a60008001104 */
[----:B------:R-:W-:Y:S05]  /*1c30*/  BRA.U !UP0, `(.L_x_32) ;  /* 0x0000000108bc7547 */ /* 0x000fea000b800000 */
[----:B------:R-:W-:Y:S01]  /*1c40*/  UIADD3 UR25, UPT, UPT, UR44, UR13, URZ ;  /* 0x0000000d2c197290 */ /* 0x000fe2000fffe0ff */
[----:B------:R-:W-:-:S11]  /*1c50*/  UMOV UR4, UR5 ;  /* 0x0000000500047c82 */ /* 0x000fd60008000000 */
.L_x_38:
[----:B------:R-:W-:Y:S01]  /*1c60*/  ULEA UR17, UR4, UR7, 0x3 ;  /* 0x0000000704117291 */ /* 0x000fe2000f8e18ff */
[----:B--2---:R-:W-:Y:S01]  /*1c70*/  @!P3 MOV R2, 0x6000 ;  /* 0x000060000002b802 */ /* 0x004fe20000000f00 */
[----:B--2-4-:R-:W-:Y:S10]  /*1c80*/  @P0 BRA `(.L_x_33) ;  /* 0x00000000000c0947 */ /* 0x014ff40003800000 */
[----:B------:R-:W-:-:S04]  /*1c90*/  SHF.L.U32 R3, R12, 0x1f, RZ ;  /* 0x0000001f0c037819 */ /* 0x000fc800000006ff */
[----:B------:R-:W2:Y:S02]  /*1ca0*/  SYNCS.PHASECHK.TRANS64.TRYWAIT P0, [UR17+0x20], R3 ;  /* 0x00002003ff0075a7 */ /* 0x000ea40008001111 */
[----:B--2---:R-:W-:Y:S05]  /*1cb0*/  @!P0 BRA `(.L_x_34) ;  /* 0x0000005000cc8947 */ /* 0x004fea0003800000 */
.L_x_33:
[----:B------:R2:W-:Y:S01]  /*1cc0*/  @!P3 SYNCS.ARRIVE.TRANS64 RZ, [UR17], R2 ;  /* 0x00000002ffffb9a7 */ /* 0x0005e20008000011 */
[----:B------:R-:W-:-:S04]  /*1cd0*/  ULOP3.LUT UR5, UR24, 0x2, URZ, 0xfc, !UPT ;  /* 0x0000000218057892 */ /* 0x000fc8000f8efcff */
[----:B------:R-:W-:-:S09]  /*1ce0*/  UISETP.NE.AND UP0, UPT, UR5, 0x2, UPT ;  /* 0x000000020500788c */ /* 0x000fd2000bf05270 */
[----:B------:R-:W-:Y:S05]  /*1cf0*/  BRA.U UP0, `(.L_x_35) ;  /* 0x0000000100047547 */ /* 0x000fea000b800000 */
[----:B------:R-:W-:Y:S05]  /*1d00*/  BPT.TRAP 0x1 ;  /* 0x000000040000795c */ /* 0x000fea0000300000 */
.L_x_35:
[----:B------:R-:W-:Y:S04]  /*1d10*/  BSSY.RECONVERGENT B0, `(.L_x_36) ;  /* 0x0000003000007945 */ /* 0x000fe80003800200 */
[----:B------:R-:W-:Y:S05]  /*1d20*/  @P2 BRA `(.L_x_37) ;  /* 0x0000000000042947 */ /* 0x000fea0003800000 */
[----:B------:R-:W-:Y:S05]  /*1d30*/  BPT.TRAP 0x1 ;  /* 0x000000040000795c */ /* 0x000fea0000300000 */
.L_x_37:
[----:B------:R-:W-:Y:S05]  /*1d40*/  BSYNC.RECONVERGENT B0 ;  /* 0x0000000000007941 */ /* 0x000fea0003800200 */
.L_x_36:
[----:B------:R-:W-:Y:S02]  /*1d50*/  UIADD3 UR5, UPT, UPT, UR4, 0x1, URZ ;  /* 0x0000000104057890 */ /* 0x000fe4000fffe0ff */
[----:B------:R-:W-:Y:S02]  /*1d60*/  UIADD3 UR14, UP1, UPT, UR26, 0x80, URZ ;  /* 0x000000801a0e7890 */ /* 0x000fe4000ff3e0ff */
[----:B------:R-:W-:Y:S02]  /*1d70*/  UISETP.NE.AND UP0, UPT, UR5, 0x4, UPT ;  /* 0x000000040500788c */ /* 0x000fe4000bf05270 */
[----:B------:R-:W-:Y:S02]  /*1d80*/  USHF.L.U32 UR18, UR13, 0x7, URZ ;  /* 0x000000070d127899 */ /* 0x000fe400080006ff */
[----:B------:R-:W-:Y:S02]  /*1d90*/  USEL UR8, URZ, 0x1, UP0 ;  /* 0x00000001ff087887 */ /* 0x000fe40008000000 */
[----:B------:R-:W-:-:S02]  /*1da0*/  USEL UR5, UR5, URZ, UP0 ;  /* 0x000000ff05057287 */ /* 0x000fc40008000000 */
[----:B------:R-:W-:Y:S02]  /*1db0*/  UIADD3 UR22, UP0, UPT, UR26, 0x180, URZ ;  /* 0x000001801a167890 */ /* 0x000fe4000ff1e0ff */
[----:B------:R-:W-:Y:S01]  /*1dc0*/  LOP3.LUT R12, R12, UR8, RZ, 0x3c, !PT ;  /* 0x000000080c0c7c12 */ /* 0x000fe2000f8e3cff */
[----:B------:R-:W-:Y:S02]  /*1dd0*/  ULEA UR6, UR5, UR7, 0x3 ;  /* 0x0000000705067291 */ /* 0x000fe4000f8e18ff */
[----:B------:R-:W-:Y:S01]  /*1de0*/  ULEA UR8, UR4, UR7, 0xd ;  /* 0x0000000704087291 */ /* 0x000fe2000f8e68ff */
[----:B-1----:R-:W-:Y:S01]  /*1df0*/  SHF.L.U32 R0, R12, 0x1f, RZ ;  /* 0x0000001f0c007819 */ /* 0x002fe200000006ff */
[----:B------:R-:W-:Y:S02]  /*1e00*/  ULEA UR16, UR4, UR29, 0xe ;  /* 0x0000001d04107291 */ /* 0x000fe4000f8e70ff */
[----:B------:R-:W-:Y:S02]  /*1e10*/  UIADD3.X UR15, UPT, UPT, URZ, UR27, URZ, UP1, !UPT ;  /* 0x0000001bff0f7290 */ /* 0x000fe40008ffe4ff */
[----:B------:R-:W-:Y:S01]  /*1e20*/  UIADD3 UR8, UPT, UPT, UR8, 0x14400, URZ ;  /* 0x0001440008087890 */ /* 0x000fe2000fffe0ff */
[----:B------:R3:W4:Y:S01]  /*1e30*/  SYNCS.PHASECHK.TRANS64.TRYWAIT P0, [UR6+0x20], R0 ;  /* 0x00002000ff0075a7 */ /* 0x0007220008001106 */
[----:B------:R-:W-:Y:S01]  /*1e40*/  UIADD3.X UR23, UPT, UPT, URZ, UR27, URZ, UP0, !UPT ;  /* 0x0000001bff177290 */ /* 0x000fe200087fe4ff */
[----:B------:R-:W-:Y:S01]  /*1e50*/  UMOV UR6, 0x30000 ;  /* 0x0003000000067882 */ /* 0x000fe20000000000 */
[----:B------:R-:W-:Y:S01]  /*1e60*/  UMOV UR30, 0x0 ;  /* 0x00000000001e7882 */ /* 0x000fe20000000000 */
[----:B------:R-:W-:Y:S01]  /*1e70*/  UMOV UR31, 0x10000000 ;  /* 0x10000000001f7882 */ /* 0x000fe20000000000 */
[----:B------:R-:W-:Y:S01]  /*1e80*/  UMOV UR19, UR35 ;  /* 0x0000002300137c82 */ /* 0x000fe20008000000 */
[----:B------:R-:W-:Y:S01]  /*1e90*/  UMOV UR20, UR36 ;  /* 0x0000002400147c82 */ /* 0x000fe20008000000 */
[----:B------:R-:W-:Y:S01]  /*1ea0*/  UMOV UR12, UR36 ;  /* 0x00000024000c7c82 */ /* 0x000fe20008000000 */
[----:B------:R-:W-:Y:S01]  /*1eb0*/  UMOV UR9, UR17 ;  /* 0x0000001100097c82 */ /* 0x000fe20008000000 */
[----:B------:R-:W-:Y:S01]  /*1ec0*/  UMOV UR10, UR18 ;  /* 0x00000012000a7c82 */ /* 0x000fe20008000000 */
[----:B------:R3:W-:Y:S01]  /*1ed0*/  UTMALDG.3D.MULTICAST [UR16], [UR14], UR6, desc[UR30] ;  /* 0x00001e100e0073b4 */ /* 0x0007e20008011806 */
[----:B------:R-:W-:Y:S01]  /*1ee0*/  UIADD3 UR13, UPT, UPT, UR13, 0x1, URZ ;  /* 0x000000010d0d7890 */ /* 0x000fe2000fffe0ff */
[----:B------:R-:W-:-:S03]  /*1ef0*/  UMOV UR4, UR5 ;  /* 0x0000000500047c82 */ /* 0x000fc60008000000 */
[----:B------:R-:W-:Y:S01]  /*1f00*/  UISETP.NE.AND UP0, UPT, UR13, UR25, UPT ;  /* 0x000000190d00728c */ /* 0x000fe2000bf05270 */
[----:B------:R3:W-:Y:S08]  /*1f10*/  UTMALDG.3D [UR8], [UR22], desc[UR30] ;  /* 0x00001e08160075b4 */ /* 0x0007f00008011000 */
[----:B---3--:R-:W-:Y:S05]  /*1f20*/  BRA.U UP0, `(.L_x_38) ;  /* 0xfffffffd004c7547 */ /* 0x008fea000b83ffff */
.L_x_32:
[C---:B------:R-:W-:Y:S01]  /*1f30*/  LEA R3, R11.reuse, UR7, 0x3 ;  /* 0x000000070b037c11 */ /* 0x040fe2000f8e18ff */
[----:B------:R-:W-:Y:S01]  /*1f40*/  NOP ;  /* 0x0000000000007918 */ /* 0x000fe20000000000 */
[----:B-1----:R-:W-:Y:S02]  /*1f50*/  SHF.L.U32 R0, R10, 0x1f, RZ ;  /* 0x0000001f0a007819 */ /* 0x002fe400000006ff */
[----:B------:R-:W-:Y:S02]  /*1f60*/  LEA R4, R11, UR7, 0x4 ;  /* 0x000000070b047c11 */ /* 0x000fe4000f8e20ff */
[----:B--2-4-:R-:W1:Y:S02]  /*1f70*/  SYNCS.PHASECHK.TRANS64.TRYWAIT P0, [R3+URZ+0x60], R0 ;  /* 0x00006000030075a7 */ /* 0x014e6400080011ff */
[----:B-1----:R-:W-:Y:S05]  /*1f80*/  @!P0 BRA `(.L_x_39) ;  /* 0x0000005000308947 */ /* 0x002fea0003800000 */
.L_x_105:
[----:B------:R-:W2:Y:S01]  /*1f90*/  LDS.128 R4, [R4+0xf0] ;  /* 0x0000f00004047984 */ /* 0x000ea20000000c00 */
[----:B------:R-:W-:Y:S01]  /*1fa0*/  UISETP.GE.AND UP0, UPT, UR40, 0x1, UPT ;  /* 0x000000012800788c */ /* 0x000fe2000bf06270 */
[----:B------:R-:W-:Y:S01]  /*1fb0*/  @!PT LDS RZ, [RZ] ;  /* 0x00000000fffff984 */ /* 0x000fe20000000800 */
[----:B------:R-:W-:Y:S01]  /*1fc0*/  @!PT LDS RZ, [RZ] ;  /* 0x00000000fffff984 */ /* 0x000fe20000000800 */
[----:B------:R-:W-:Y:S01]  /*1fd0*/  @!PT LDS RZ, [RZ] ;  /* 0x00000000fffff984 */ /* 0x000fe20000000800 */
[----:B------:R-:W-:Y:S01]  /*1fe0*/  @!PT LDS RZ, [RZ] ;  /* 0x00000000fffff984 */ /* 0x000fe20000000800 */
[----:B------:R3:W-:Y:S06]  /*1ff0*/  MEMBAR.ALL.CTA ;  /* 0x0000000000007992 */ /* 0x0007ec0000008000 */
[----:B---3--:R-:W3:Y:S01]  /*2000*/  FENCE.VIEW.ASYNC.S ;  /* 0x00000000000073c6 */ /* 0x008ee20000000000 */
[----:B--2---:R-:W-:-:S13]  /*2010*/  LOP3.LUT P0, RZ, R6, 0x1, RZ, 0xc0, !PT ;  /* 0x0000000106ff7812 */ /* 0x004fda000780c0ff */
[----:B---3--:R-:W-:Y:S01]  /*2020*/  VOTEU.ANY UP1, P0 ;  /* 0x0000000000ff7886 */ /* 0x008fe20000020100 */
[----:B------:R-:W-:-:S13]  /*2030*/  PLOP3.LUT P0, PT, PT, PT, UP1, 0x80, 0x8 ;  /* 0x000000000008781c */ /* 0x000fda0003f0f018 */
[----:B-1----:R-:W-:Y:S02]  /*2040*/  @P0 LOP3.LUT R0, R5, 0xffff, RZ, 0xc0, !PT ;  /* 0x0000ffff05000812 */ /* 0x002fe400078ec0ff */
[----:B------:R-:W-:Y:S02]  /*2050*/  @P0 MOV R2, R4 ;  /* 0x0000000400020202 */ /* 0x000fe40000000f00 */
[----:B------:R-:W-:Y:S01]  /*2060*/  @P0 R2UR UR6, R0 ;  /* 0x00000000000602ca */ /* 0x000fe200000e0000 */
[----:B------:R-:W-:Y:S01]  /*2070*/  VIADD R0, R3, 0x70 ;  /* 0x0000007003007836 */ /* 0x000fe20000000000 */
[----:B------:R-:W-:Y:S02]  /*2080*/  @P0 SHF.R.U32.HI R4, RZ, 0x10, R5 ;  /* 0x00000010ff040819 */ /* 0x000fe40000011605 */
[----:B------:R-:W-:Y:S02]  /*2090*/  @P0 R2UR UR8, R2 ;  /* 0x00000000020802ca */ /* 0x000fe400000e0000 */
[----:B------:R-:W-:-:S02]  /*20a0*/  PRMT R0, RZ, 0x654, R0 ;  /* 0x00000654ff007816 */ /* 0x000fc40000000000 */
[----:B------:R-:W-:Y:S02]  /*20b0*/  @P0 R2UR UR4, R4 ;  /* 0x00000000040402ca */ /* 0x000fe400000e0000 */
[----:B------:R1:W-:Y:S03]  /*20c0*/  SYNCS.ARRIVE.TRANS64.RED.A1T0 RZ, [R0+URZ], RZ ;  /* 0x000000ff00ff79a7 */ /* 0x0003e600081004ff */
[----:B------:R-:W-:-:S04]  /*20d0*/  @UP1 UMOV UR37, UR6 ;  /* 0x0000000600251c82 */ /* 0x000fc80008000000 */
[----:B------:R-:W-:-:S04]  /*20e0*/  @UP1 UMOV UR38, UR8 ;  /* 0x0000000800261c82 */ /* 0x000fc80008000000 */
[----:B------:R-:W-:Y:S01]  /*20f0*/  @UP1 UMOV UR36, UR4 ;  /* 0x0000000400241c82 */ /* 0x000fe20008000000 */
[----:B------:R-:W-:Y:S05]  /*2100*/  BRA.U !UP0, `(.L_x_40) ;  /* 0x0000000108d47547 */ /* 0x000fea000b800000 */
[----:B------:R-:W2:Y:S01]  /*2110*/  LDCU.128 UR12, c[0x0][0xb10] ;  /* 0x00016200ff0c77ac */ /* 0x000ea20008000c00 */
[----:B------:R-:W3:Y:S01]  /*2120*/  LDCU UR25, c[0x0][0xb20] ;  /* 0x00016400ff1977ac */ /* 0x000ee20008000800 */
[----:B------:R-:W4:Y:S01]  /*2130*/  LDCU UR20, c[0x0][0xb0c] ;  /* 0x00016180ff1477ac */ /* 0x000f220008000800 */
[----:B------:R-:W1:Y:S01]  /*2140*/  LDCU.64 UR10, c[0x0][0xb28] ;  /* 0x00016500ff0a77ac */ /* 0x000e620008000a00 */
[----:B------:R-:W-:Y:S02]  /*2150*/  UISETP.NE.AND UP3, UPT, UR40, 0x1, UPT ;  /* 0x000000012800788c */ /* 0x000fe4000bf65270 */
[----:B--2---:R-:W-:Y:S02]  /*2160*/  UIMAD.WIDE.U32 UR16, UR39, UR15, URZ ;  /* 0x0000000f271072a5 */ /* 0x004fe4000f8e00ff */
[----:B------:R-:W-:Y:S02]  /*2170*/  UIMAD.WIDE.U32 UR8, UR41, UR12, URZ ;  /* 0x0000000c290872a5 */ /* 0x000fe4000f8e00ff */
[----:B------:R-:W-:-:S02]  /*2180*/  UISETP.NE.AND UP0, UPT, UR14, 0x1, UPT ;  /* 0x000000010e00788c */ /* 0x000fc4000bf05270 */
[----:B------:R-:W-:Y:S01]  /*2190*/  UIMAD.WIDE.U32 UR22, UR37, UR15, URZ ;  /* 0x0000000f251672a5 */ /* 0x000fe2000f8e00ff */
[----:B------:R-:W-:Y:S02]  /*21a0*/  UMOV UR16, UR17 ;  /* 0x0000001100107c82 */ /* 0x000fe40008000000 */
[----:B------:R-:W-:Y:S01]  /*21b0*/  UMOV UR8, UR9 ;  /* 0x0000000900087c82 */ /* 0x000fe20008000000 */
[----:B---3--:R-:W-:Y:S02]  /*21c0*/  USHF.R.U32.HI UR16, URZ, UR25, UR16 ;  /* 0x00000019ff107299 */ /* 0x008fe40008011610 */
[----:B----4-:R-:W-:Y:S02]  /*21d0*/  UISETP.NE.AND UP2, UPT, UR20, 0x1, UPT ;  /* 0x000000011400788c */ /* 0x010fe4000bf45270 */
[----:B------:R-:W-:Y:S02]  /*21e0*/  USHF.R.U32.HI UR8, URZ, UR13, UR8 ;  /* 0x0000000dff087299 */ /* 0x000fe40008011608 */
[----:B------:R-:W-:-:S02]  /*21f0*/  USEL UR6, UR39, UR16, !UP0 ;  /* 0x0000001027067287 */ /* 0x000fc4000c000000 */
[----:B------:R-:W-:Y:S02]  /*2200*/  USEL UR8, UR41, UR8, !UP2 ;  /* 0x0000000829087287 */ /* 0x000fe4000d000000 */
[----:B-1----:R-:W-:Y:S01]  /*2210*/  UIMAD.WIDE.U32 UR16, UR6, UR10, URZ ;  /* 0x0000000a061072a5 */ /* 0x002fe2000f8e00ff */
[----:B------:R-:W-:Y:S01]  /*2220*/  UMOV UR4, UR23 ;  /* 0x0000001700047c82 */ /* 0x000fe20008000000 */
[----:B------:R-:W-:Y:S02]  /*2230*/  UIMAD.WIDE.U32 UR18, UR38, UR12, URZ ;  /* 0x0000000c261272a5 */ /* 0x000fe4000f8e00ff */
[----:B------:R-:W-:-:S03]  /*2240*/  UIMAD.WIDE.U32 UR22, UR8, UR10, URZ ;  /* 0x0000000a081672a5 */ /* 0x000fc6000f8e00ff */
[----:B------:R-:W-:Y:S01]  /*2250*/  UMOV UR16, UR17 ;  /* 0x0000001100107c82 */ /* 0x000fe20008000000 */
[----:B------:R-:W-:Y:S02]  /*2260*/  USHF.R.U32.HI UR4, URZ, UR25, UR4 ;  /* 0x00000019ff047299 */ /* 0x000fe40008011604 */
[----:B------:R-:W-:Y:S01]  /*2270*/  @UP3 USHF.R.U32.HI UR6, URZ, UR11, UR16 ;  /* 0x0000000bff063299 */ /* 0x000fe20008011610 */
[----:B------:R-:W-:Y:S01]  /*2280*/  UMOV UR18, UR19 ;  /* 0x0000001300127c82 */ /* 0x000fe20008000000 */
[----:B------:R-:W-:Y:S01]  /*2290*/  UMOV UR22, UR23 ;  /* 0x0000001700167c82 */ /* 0x000fe20008000000 */
[----:B------:R-:W-:Y:S02]  /*22a0*/  USHF.R.U32.HI UR13, URZ, UR13, UR18 ;  /* 0x0000000dff0d7299 */ /* 0x000fe40008011612 */
[----:B------:R-:W-:Y:S02]  /*22b0*/  USEL UR4, UR37, UR4, !UP0 ;  /* 0x0000000425047287 */ /* 0x000fe4000c000000 */
[----:B------:R-:W-:-:S02]  /*22c0*/  @UP3 USHF.R.U32.HI UR8, URZ, UR11, UR22 ;  /* 0x0000000bff083299 */ /* 0x000fc40008011616 */
[----:B------:R-:W-:Y:S02]  /*22d0*/  UIMAD UR9, UR40, UR6, URZ ;  /* 0x00000006280972a4 */ /* 0x000fe4000f8e02ff */
[----:B------:R-:W-:Y:S02]  /*22e0*/  USEL UR6, UR38, UR13, !UP2 ;  /* 0x0000000d26067287 */ /* 0x000fe4000d000000 */
[----:B------:R-:W-:Y:S02]  /*22f0*/  UIMAD UR12, UR40, UR8, URZ ;  /* 0x00000008280c72a4 */ /* 0x000fe4000f8e02ff */
[----:B------:R-:W-:Y:S02]  /*2300*/  UISETP.GE.AND UP0, UPT, UR4, UR9, UPT ;  /* 0x000000090400728c */ /* 0x000fe4000bf06270 */
[----:B------:R-:W-:Y:S02]  /*2310*/  UIMAD.WIDE.U32 UR16, UR4, UR10, URZ ;  /* 0x0000000a041072a5 */ /* 0x000fe4000f8e00ff */
[----:B------:R-:W-:-:S02]  /*2320*/  UISETP.GE.OR UP0, UPT, UR6, UR12, UP0 ;  /* 0x0000000c0600728c */ /* 0x000fc40008706670 */
        /* <DEDUP_REMOVED lines=19> */
.L_x_40:
[----:B------:R-:W2:Y:S02]  /*2460*/  LDCU UR4, c[0x0][0xb30] ;  /* 0x00016600ff0477ac */ /* 0x000ea40008000800 */
[----:B--2---:R-:W-:-:S09]  /*2470*/  UISETP.NE.AND UP0, UPT, UR4, 0x1, UPT ;  /* 0x000000010400788c */ /* 0x004fd2000bf05270 */
[----:B------:R-:W-:Y:S05]  /*2480*/  BRA.U UP0, `(.L_x_41) ;  /* 0x0000000100447547 */ /* 0x000fea000b800000 */
[----:B------:R-:W2:Y:S01]  /*2490*/  LDCU.128 UR12, c[0x0][0xb10] ;  /* 0x00016200ff0c77ac */ /* 0x000ea20008000c00 */
[----:B------:R-:W3:Y:S01]  /*24a0*/  LDCU UR16, c[0x0][0xb0c] ;  /* 0x00016180ff1077ac */ /* 0x000ee20008000800 */
[----:B------:R-:W4:Y:S01]  /*24b0*/  LDCU UR17, c[0x0][0xb20] ;  /* 0x00016400ff1177ac */ /* 0x000f220008000800 */
[----:B--2---:R-:W-:Y:S02]  /*24c0*/  UIMAD.WIDE.U32 UR10, UR38, UR12, URZ ;  /* 0x0000000c260a72a5 */ /* 0x004fe4000f8e00ff */
[----:B------:R-:W-:Y:S02]  /*24d0*/  UIMAD.WIDE.U32 UR8, UR37, UR15, URZ ;  /* 0x0000000f250872a5 */ /* 0x000fe4000f8e00ff */
[----:B---3--:R-:W-:Y:S02]  /*24e0*/  UISETP.NE.AND UP2, UPT, UR16, 0x1, UPT ;  /* 0x000000011000788c */ /* 0x008fe4000bf45270 */
[----:B------:R-:W-:Y:S01]  /*24f0*/  UISETP.NE.AND UP0, UPT, UR14, 0x1, UPT ;  /* 0x000000010e00788c */ /* 0x000fe2000bf05270 */
[----:B------:R-:W-:-:S02]  /*2500*/  UMOV UR6, UR11 ;  /* 0x0000000b00067c82 */ /* 0x000fc40008000000 */
[----:B------:R-:W-:Y:S01]  /*2510*/  UMOV UR4, UR9 ;  /* 0x0000000900047c82 */ /* 0x000fe20008000000 */
[----:B------:R-:W-:Y:S02]  /*2520*/  USHF.R.U32.HI UR6, URZ, UR13, UR6 ;  /* 0x0000000dff067299 */ /* 0x000fe40008011606 */
[----:B----4-:R-:W-:Y:S02]  /*2530*/  USHF.R.U32.HI UR4, URZ, UR17, UR4 ;  /* 0x00000011ff047299 */ /* 0x010fe40008011604 */
[----:B------:R-:W-:Y:S02]  /*2540*/  USEL UR6, UR38, UR6, !UP2 ;  /* 0x0000000626067287 */ /* 0x000fe4000d000000 */
[----:B------:R-:W-:-:S04]  /*2550*/  USEL UR4, UR37, UR4, !UP0 ;  /* 0x0000000425047287 */ /* 0x000fc8000c000000 */
[----:B------:R-:W-:Y:S02]  /*2560*/  UIADD3 UR8, UPT, UPT, UR6, -UR4, URZ ;  /* 0x8000000406087290 */ /* 0x000fe4000fffe0ff */
[----:B------:R-:W-:Y:S02]  /*2570*/  UIADD3 UR4, UPT, UPT, -UR6, UR4, URZ ;  /* 0x0000000406047290 */ /* 0x000fe4000fffe1ff */
[----:B------:R-:W-:Y:S02]  /*2580*/  UIMAD UR37, UR8, UR14, UR37 ;  /* 0x0000000e082572a4 */ /* 0x000fe4000f8e0225 */
[----:B------:R-:W-:-:S12]  /*2590*/  UIMAD UR38, UR4, UR16, UR38 ;  /* 0x00000010042672a4 */ /* 0x000fd8000f8e0226 */
.L_x_41:
[----:B------:R-:W-:Y:S01]  /*25a0*/  VIADD R11, R11, 0x1 ;  /* 0x000000010b0b7836 */ /* 0x000fe20000000000 */
[----:B------:R-:W-:Y:S01]  /*25b0*/  PLOP3.LUT P1, PT, PT, PT, PT, 0x80, 0x8 ;  /* 0x000000000008781c */ /* 0x000fe20003f2f070 */
[----:B------:R-:W-:Y:S02]  /*25c0*/  UIADD3 UR46, UPT, UPT, UR38, UR58, URZ ;  /* 0x0000003a262e7290 */ /* 0x000fe4000fffe0ff */
[----:B------:R-:W-:Y:S01]  /*25d0*/  UIADD3 UR45, UPT, UPT, UR37, UR55, URZ ;  /* 0x00000037252d7290 */ /* 0x000fe2000fffe0ff */
[----:B------:R-:W-:-:S04]  /*25e0*/  ISETP.NE.AND P0, PT, R11, 0x2, PT ;  /* 0x000000020b00780c */ /* 0x000fc80003f05270 */
[----:B-1----:R-:W-:Y:S02]  /*25f0*/  SEL R0, RZ, 0x1, P0 ;  /* 0x00000001ff007807 */ /* 0x002fe40000000000 */
[----:B------:R-:W-:Y:S02]  /*2600*/  SEL R11, R11, RZ, P0 ;  /* 0x000000ff0b0b7207 */ /* 0x000fe40000000000 */
[----:B------:R-:W-:Y:S01]  /*2610*/  LOP3.LUT R10, R10, R0, RZ, 0x3c, !PT ;  /* 0x000000000a0a7212 */ /* 0x000fe200078e3cff */
[----:B------:R-:W-:Y:S06]  /*2620*/  BRA.U UP1, `(.L_x_42) ;  /* 0xfffffff101607547 */ /* 0x000fec000b83ffff */
[----:B------:R-:W-:Y:S01]  /*2630*/  UIADD3 UR7, UPT, UPT, UR7, 0x20, URZ ;  /* 0x0000002007077890 */ /* 0x000fe2000fffe0ff */
[----:B------:R-:W-:-:S03]  /*2640*/  SHF.L.U32 R2, R12, 0x1f, RZ ;  /* 0x0000001f0c027819 */ /* 0x000fc600000006ff */
[----:B------:R-:W-:-:S09]  /*2650*/  ULEA UR4, UR5, UR7, 0x3 ;  /* 0x0000000705047291 */ /* 0x000fd2000f8e18ff */
[----:B------:R-:W1:Y:S02]  /*2660*/  SYNCS.PHASECHK.TRANS64.TRYWAIT P0, [UR4], R2 ;  /* 0x00000002ff0075a7 */ /* 0x000e640008001104 */
[----:B-1----:R-:W-:Y:S05]  /*2670*/  @!P0 BRA `(.L_x_43) ;  /* 0x0000004800888947 */ /* 0x002fea0003800000 */
.L_x_107:
[----:B------:R-:W-:-:S04]  /*2680*/  UIADD3 UR4, UPT, UPT, UR5, 0x1, URZ ;  /* 0x0000000105047890 */ /* 0x000fc8000fffe0ff */
[----:B------:R-:W-:-:S04]  /*2690*/  UISETP.NE.AND UP0, UPT, UR4, 0x4, UPT ;  /* 0x000000040400788c */ /* 0x000fc8000bf05270 */
[----:B------:R-:W-:Y:S02]  /*26a0*/  USEL UR6, URZ, 0x1, UP0 ;  /* 0x00000001ff067887 */ /* 0x000fe40008000000 */
[----:B------:R-:W-:-:S04]  /*26b0*/  USEL UR4, UR4, URZ, UP0 ;  /* 0x000000ff04047287 */ /* 0x000fc80008000000 */
[----:B------:R-:W-:Y:S01]  /*26c0*/  ULEA UR5, UR4, UR7, 0x3 ;  /* 0x0000000704057291 */ /* 0x000fe2000f8e18ff */
[----:B-1----:R-:W-:-:S04]  /*26d0*/  LOP3.LUT R2, R12, UR6, RZ, 0x3c, !PT ;  /* 0x000000060c027c12 */ /* 0x002fc8000f8e3cff */
[----:B------:R-:W-:-:S04]  /*26e0*/  SHF.L.U32 R3, R2, 0x1f, RZ ;  /* 0x0000001f02037819 */ /* 0x000fc800000006ff */
[----:B------:R-:W1:Y:S02]  /*26f0*/  SYNCS.PHASECHK.TRANS64.TRYWAIT P0, [UR5], R3 ;  /* 0x00000003ff0075a7 */ /* 0x000e640008001105 */
[----:B-1----:R-:W-:Y:S05]  /*2700*/  @!P0 BRA `(.L_x_44) ;  /* 0x00000048007c8947 */ /* 0x002fea0003800000 */
.L_x_109:
[----:B------:R-:W-:-:S04]  /*2710*/  UIADD3 UR4, UPT, UPT, UR4, 0x1, URZ ;  /* 0x0000000104047890 */ /* 0x000fc8000fffe0ff */
[----:B------:R-:W-:-:S04]  /*2720*/  UISETP.NE.AND UP0, UPT, UR4, 0x4, UPT ;  /* 0x000000040400788c */ /* 0x000fc8000bf05270 */
[----:B------:R-:W-:Y:S02]  /*2730*/  USEL UR6, URZ, 0x1, UP0 ;  /* 0x00000001ff067887 */ /* 0x000fe40008000000 */
[----:B------:R-:W-:-:S04]  /*2740*/  USEL UR4, UR4, URZ, UP0 ;  /* 0x000000ff04047287 */ /* 0x000fc80008000000 */
[----:B------:R-:W-:Y:S01]  /*2750*/  ULEA UR5, UR4, UR7, 0x3 ;  /* 0x0000000704057291 */ /* 0x000fe2000f8e18ff */
[----:B------:R-:W-:-:S04]  /*2760*/  LOP3.LUT R2, R2, UR6, RZ, 0x3c, !PT ;  /* 0x0000000602027c12 */ /* 0x000fc8000f8e3cff */
[----:B-1----:R-:W-:-:S04]  /*2770*/  SHF.L.U32 R3, R2, 0x1f, RZ ;  /* 0x0000001f02037819 */ /* 0x002fc800000006ff */
[----:B------:R-:W1:Y:S02]  /*2780*/  SYNCS.PHASECHK.TRANS64.TRYWAIT P0, [UR5], R3 ;  /* 0x00000003ff0075a7 */ /* 0x000e640008001105 */
[----:B-1----:R-:W-:Y:S05]  /*2790*/  @!P0 BRA `(.L_x_45) ;  /* 0x0000004800708947 */ /* 0x002fea0003800000 */
.L_x_111:
[----:B------:R-:W-:-:S04]  /*27a0*/  UIADD3 UR4, UPT, UPT, UR4, 0x1, URZ ;  /* 0x0000000104047890 */ /* 0x000fc8000fffe0ff */
[----:B------:R-:W-:-:S04]  /*27b0*/  UISETP.NE.AND UP0, UPT, UR4, 0x4, UPT ;  /* 0x000000040400788c */ /* 0x000fc8000bf05270 */
[----:B------:R-:W-:Y:S02]  /*27c0*/  USEL UR5, URZ, 0x1, UP0 ;  /* 0x00000001ff057887 */ /* 0x000fe40008000000 */
[----:B------:R-:W-:-:S04]  /*27d0*/  USEL UR4, UR4, URZ, UP0 ;  /* 0x000000ff04047287 */ /* 0x000fc80008000000 */
[----:B------:R-:W-:Y:S01]  /*27e0*/  ULEA UR4, UR4, UR7, 0x3 ;  /* 0x0000000704047291 */ /* 0x000fe2000f8e18ff */
[----:B------:R-:W-:-:S04]  /*27f0*/  LOP3.LUT R2, R2, UR5, RZ, 0x3c, !PT ;  /* 0x0000000502027c12 */ /* 0x000fc8000f8e3cff */
[----:B------:R-:W-:Y:S01]  /*2800*/  SHF.L.U32 R2, R2, 0x1f, RZ ;  /* 0x0000001f02027819 */ /* 0x000fe200000006ff */
[----:B-1----:R-:W-:-:S07]  /*2810*/  IMAD.U32 R0, RZ, RZ, UR4 ;  /* 0x00000004ff007e24 */ /* 0x002fce000f8e00ff */
.L_x_46:
[----:B-1----:R1:W2:Y:S02]  /*2820*/  SYNCS.PHASECHK.TRANS64.TRYWAIT P0, [R0+URZ], R2 ;  /* 0x00000002000075a7 */ /* 0x0022a400080011ff */
[----:B--2---:R-:W-:Y:S05]  /*2830*/  @!P0 NANOSLEEP.SYNCS 0x989680 ;  /* 0x009896800000895d */ /* 0x004fea0003900000 */
[----:B------:R-:W2:Y:S02]  /*2840*/  @!P0 SYNCS.PHASECHK.TRANS64 P0, [R0+URZ], R2 ;  /* 0x00000002000085a7 */ /* 0x000ea400080010ff */
[----:B--2---:R-:W-:Y:S05]  /*2850*/  @P0 EXIT ;  /* 0x000000000000094d */ /* 0x004fea0003800000 */
[----:B------:R-:W-:Y:S05]  /*2860*/  BRA `(.L_x_46) ;  /* 0xfffffffc00ec7947 */ /* 0x000fea000383ffff */
.L_x_22:
[----:B------:R-:W-:-:S04]  /*2870*/  UISETP.NE.AND UP0, UPT, UR61, URZ, UPT ;  /* 0x000000ff3d00728c */ /* 0x000fc8000bf05270 */
[----:B------:R-:W-:-:S09]  /*2880*/  UISETP.NE.OR UP0, UPT, UR22, 0x1, UP0 ;  /* 0x000000011600788c */ /* 0x000fd20008705670 */
[----:B------:R-:W-:Y:S05]  /*2890*/  BRA.U UP0, `(.L_x_47) ;  /* 0x0000000500487547 */ /* 0x000fea000b800000 */
[----:B------:R-:W-:Y:S01]  /*28a0*/  ISETP.GE.U32.AND P2, PT, R0, 0x2, PT ;  /* 0x000000020000780c */ /* 0x000fe20003f46070 */
[----:B------:R-:W-:Y:S01]  /*28b0*/  IMAD.MOV.U32 R12, RZ, RZ, 0x1 ;  /* 0x00000001ff0c7424 */ /* 0x000fe200078e00ff */
[----:B------:R-:W-:Y:S02]  /*28c0*/  CS2R R10, SRZ ;  /* 0x00000000000a7805 */ /* 0x000fe4000001ff00 */
[----:B------:R-:W-:Y:S01]  /*28d0*/  CS2R R8, SRZ ;  /* 0x0000000000087805 */ /* 0x000fe2000001ff00 */
[----:B------:R-:W-:Y:S01]  /*28e0*/  UMOV UR4, 0x400 ;  /* 0x0000040000047882 */ /* 0x000fe20000000000 */
[----:B------:R-:W-:Y:S01]  /*28f0*/  UMOV UR5, URZ ;  /* 0x000000ff00057c82 */ /* 0x000fe20008000000 */
[----:B------:R-:W-:-:S12]  /*2900*/  ULEA UR6, UR61, UR4, 0x18 ;  /* 0x000000043d067291 */ /* 0x000fd8000f8ec0ff */
.L_x_51:
[----:B------:R-:W-:Y:S02]  /*2910*/  LEA R2, R8, UR6, 0x3 ;  /* 0x0000000608027c11 */ /* 0x000fe4000f8e18ff */
[----:B------:R-:W-:-:S03]  /*2920*/  SHF.L.U32 R4, R9, 0x1f, RZ ;  /* 0x0000001f09047819 */ /* 0x000fc600000006ff */
[----:B------:R-:W-:Y:S01]  /*2930*/  VIADD R5, R2, 0xd0 ;  /* 0x000000d002057836 */ /* 0x000fe20000000000 */
[----:B------:R-:W1:Y:S02]  /*2940*/  SYNCS.PHASECHK.TRANS64.TRYWAIT P0, [R2+URZ+0xc0], R4 ;  /* 0x0000c004020075a7 */ /* 0x000e6400080011ff */
[----:B-1----:R-:W-:Y:S05]  /*2950*/  @!P0 BRA `(.L_x_48) ;  /* 0x0000004800188947 */ /* 0x002fea0003800000 */
.L_x_112:
[----:B------:R-:W-:Y:S01]  /*2960*/  ULEA UR4, UR5, UR6, 0x3 ;  /* 0x0000000605047291 */ /* 0x000fe2000f8e18ff */
[----:B-1----:R-:W-:Y:S01]  /*2970*/  PRMT R2, RZ, 0x654, R5 ;  /* 0x00000654ff027816 */ /* 0x002fe20000000005 */
[----:B------:R-:W-:Y:S01]  /*2980*/  @!P2 IMAD.MOV.U32 R4, RZ, RZ, 0x10 ;  /* 0x00000010ff04a424 */ /* 0x000fe200078e00ff */
[----:B------:R-:W-:Y:S01]  /*2990*/  SHF.L.U32 R5, R12, 0x1f, RZ ;  /* 0x0000001f0c057819 */ /* 0x000fe200000006ff */
[----:B------:R-:W-:Y:S01]  /*29a0*/  UIADD3 UR7, UPT, UPT, UR4, 0x60, URZ ;  /* 0x0000006004077890 */ /* 0x000fe2000fffe0ff */
[----:B------:R1:W-:Y:S05]  /*29b0*/  SYNCS.ARRIVE.TRANS64.RED.A1T0 RZ, [R2+URZ], RZ ;  /* 0x000000ff02ff79a7 */ /* 0x0003ea00081004ff */
[----:B------:R-:W-:Y:S01]  /*29c0*/  IMAD.U32 R6, RZ, RZ, UR7 ;  /* 0x00000007ff067e24 */ /* 0x000fe2000f8e00ff */
[----:B------:R-:W2:Y:S04]  /*29d0*/  SYNCS.PHASECHK.TRANS64.TRYWAIT P0, [UR4+0x70], R5 ;  /* 0x00007005ff0075a7 */ /* 0x000ea80008001104 */
[----:B------:R-:W-:Y:S01]  /*29e0*/  PRMT R6, R0, 0x654, R6 ;  /* 0x0000065400067816 */ /* 0x000fe20000000006 */
[----:B-12---:R-:W-:Y:S06]  /*29f0*/  @!P0 BRA `(.L_x_49) ;  /* 0x0000004800048947 */ /* 0x006fec0003800000 */
.L_x_114:
[----:B------:R-:W-:Y:S01]  /*2a00*/  ULEA UR8, UR5, UR6, 0x4 ;  /* 0x0000000605087291 */ /* 0x000fe2000f8e20ff */
[----:B------:R-:W-:Y:S01]  /*2a10*/  SEL R3, R6, R3, !P2 ;  /* 0x0000000306037207 */ /* 0x000fe20005000000 */
[----:B------:R-:W-:Y:S01]  /*2a20*/  UIADD3 UR9, UPT, UPT, UR4, 0x60, URZ ;  /* 0x0000006004097890 */ /* 0x000fe2000fffe0ff */
[----:B-1----:R-:W-:Y:S01]  /*2a30*/  LEA R2, R11, UR6, 0x3 ;  /* 0x000000060b027c11 */ /* 0x002fe2000f8e18ff */
[----:B------:R-:W-:Y:S01]  /*2a40*/  UIADD3 UR8, UPT, UPT, UR8, 0xf0, URZ ;  /* 0x000000f008087890 */ /* 0x000fe2000fffe0ff */
[----:B------:R1:W-:Y:S01]  /*2a50*/  @!P2 SYNCS.ARRIVE.TRANS64.RED RZ, [R3+URZ], R4 ;  /* 0x0000000403ffa9a7 */ /* 0x0003e200080004ff */
[----:B------:R-:W-:Y:S01]  /*2a60*/  UIADD3 UR4, UPT, UPT, UR5, 0x1, URZ ;  /* 0x0000000105047890 */ /* 0x000fe2000fffe0ff */
[----:B------:R-:W-:-:S03]  /*2a70*/  VIADD R8, R8, 0x1 ;  /* 0x0000000108087836 */ /* 0x000fc60000000000 */
[----:B------:R-:W-:Y:S02]  /*2a80*/  UISETP.NE.AND UP0, UPT, UR4, 0x2, UPT ;  /* 0x000000020400788c */ /* 0x000fe4000bf05270 */
[----:B------:R-:W-:Y:S01]  /*2a90*/  ISETP.NE.AND P0, PT, R8, 0x2, PT ;  /* 0x000000020800780c */ /* 0x000fe20003f05270 */
[----:B------:R-:W-:Y:S06]  /*2aa0*/  UGETNEXTWORKID.BROADCAST [UR8], [UR9] ;  /* 0x00000000080073ca */ /* 0x000fec0008000100 */
[----:B------:R-:W-:Y:S02]  /*2ab0*/  USEL UR7, URZ, 0x1, UP0 ;  /* 0x00000001ff077887 */ /* 0x000fe40008000000 */
[----:B------:R-:W-:-:S04]  /*2ac0*/  USEL UR5, UR4, URZ, UP0 ;  /* 0x000000ff04057287 */ /* 0x000fc80008000000 */
[----:B------:R-:W-:Y:S02]  /*2ad0*/  LOP3.LUT R12, R12, UR7, RZ, 0x3c, !PT ;  /* 0x000000070c0c7c12 */ /* 0x000fe4000f8e3cff */
[----:B-1----:R-:W-:-:S04]  /*2ae0*/  SHF.L.U32 R4, R10, 0x1f, RZ ;  /* 0x0000001f0a047819 */ /* 0x002fc800000006ff */
[----:B------:R-:W1:Y:S02]  /*2af0*/  SYNCS.PHASECHK.TRANS64.TRYWAIT P1, [R2+URZ+0x60], R4 ;  /* 0x00006004020075a7 */ /* 0x000e6400080211ff */
[----:B-1----:R-:W-:Y:S05]  /*2b00*/  @!P1 BRA `(.L_x_50) ;  /* 0x0000004400d89947 */ /* 0x002fea0003800000 */
.L_x_115:
[C---:B-1----:R-:W-:Y:S01]  /*2b10*/  LEA R4, R11.reuse, UR6, 0x4 ;  /* 0x000000060b047c11 */ /* 0x042fe2000f8e20ff */
[----:B------:R-:W-:Y:S01]  /*2b20*/  VIADD R2, R2, 0x70 ;  /* 0x0000007002027836 */ /* 0x000fe20000000000 */
[----:B------:R-:W-:Y:S01]  /*2b30*/  SEL R8, R8, RZ, P0 ;  /* 0x000000ff08087207 */ /* 0x000fe20000000000 */
[----:B------:R-:W-:-:S03]  /*2b40*/  VIADD R11, R11, 0x1 ;  /* 0x000000010b0b7836 */ /* 0x000fc60000000000 */
[----:B------:R-:W1:Y:S01]  /*2b50*/  LDS.128 R4, [R4+0xf0] ;  /* 0x0000f00004047984 */ /* 0x000e620000000c00 */
[----:B------:R-:W-:Y:S02]  /*2b60*/  PRMT R2, RZ, 0x654, R2 ;  /* 0x00000654ff027816 */ /* 0x000fe40000000002 */
[C---:B------:R-:W-:Y:S01]  /*2b70*/  ISETP.NE.AND P1, PT, R11.reuse, 0x2, PT ;  /* 0x000000020b00780c */ /* 0x040fe20003f25270 */
[----:B------:R-:W-:Y:S01]  /*2b80*/  @!PT LDS RZ, [RZ] ;  /* 0x00000000fffff984 */ /* 0x000fe20000000800 */
[----:B------:R-:W-:Y:S01]  /*2b90*/  @!PT LDS RZ, [RZ] ;  /* 0x00000000fffff984 */ /* 0x000fe20000000800 */
[----:B------:R-:W-:Y:S01]  /*2ba0*/  @!PT LDS RZ, [RZ] ;  /* 0x00000000fffff984 */ /* 0x000fe20000000800 */
[----:B------:R-:W-:Y:S01]  /*2bb0*/  @!PT LDS RZ, [RZ] ;  /* 0x00000000fffff984 */ /* 0x000fe20000000800 */
[----:B------:R2:W-:Y:S06]  /*2bc0*/  MEMBAR.ALL.CTA ;  /* 0x0000000000007992 */ /* 0x0005ec0000008000 */
[----:B--2---:R-:W2:Y:S01]  /*2bd0*/  FENCE.VIEW.ASYNC.S ;  /* 0x00000000000073c6 */ /* 0x004ea20000000000 */
[----:B------:R-:W-:Y:S01]  /*2be0*/  SEL R11, R11, RZ, P1 ;  /* 0x000000ff0b0b7207 */ /* 0x000fe20000800000 */
[----:B--2---:R2:W-:Y:S01]  /*2bf0*/  SYNCS.ARRIVE.TRANS64.RED.A1T0 RZ, [R2+URZ], RZ ;  /* 0x000000ff02ff79a7 */ /* 0x0045e200081004ff */
[----:B-1----:R-:W-:-:S02]  /*2c00*/  LOP3.LUT P3, RZ, R6, 0x1, RZ, 0xc0, !PT ;  /* 0x0000000106ff7812 */ /* 0x002fc4000786c0ff */
[----:B------:R-:W-:-:S04]  /*2c10*/  SEL R4, RZ, 0x1, P1 ;  /* 0x00000001ff047807 */ /* 0x000fc80000800000 */
[----:B------:R-:W-:Y:S02]  /*2c20*/  LOP3.LUT R10, R10, R4, RZ, 0x3c, !PT ;  /* 0x000000040a0a7212 */ /* 0x000fe400078e3cff */
[----:B--2---:R-:W-:-:S04]  /*2c30*/  SEL R2, RZ, 0x1, P0 ;  /* 0x00000001ff027807 */ /* 0x004fc80000000000 */
[----:B------:R-:W-:Y:S01]  /*2c40*/  LOP3.LUT R9, R9, R2, RZ, 0x3c, !PT ;  /* 0x0000000209097212 */ /* 0x000fe200078e3cff */
[----:B------:R-:W-:Y:S06]  /*2c50*/  @P3 BRA `(.L_x_51) ;  /* 0xfffffffc002c3947 */ /* 0x000fec000383ffff */
[----:B------:R-:W-:Y:S01]  /*2c60*/  ULEA UR4, UR5, UR6, 0x3 ;  /* 0x0000000605047291 */ /* 0x000fe2000f8e18ff */
[----:B------:R-:W-:-:S08]  /*2c70*/  SHF.L.U32 R2, R12, 0x1f, RZ ;  /* 0x0000001f0c027819 */ /* 0x000fd000000006ff */
[----:B------:R-:W1:Y:S02]  /*2c80*/  SYNCS.PHASECHK.TRANS64 P0, [UR4+0x70], R2 ;  /* 0x00007002ff0075a7 */ /* 0x000e640008001004 */
[----:B-1----:R-:W-:Y:S05]  /*2c90*/  @P0 BRA `(.L_x_52) ;  /* 0x0000000000080947 */ /* 0x002fea0003800000 */
[----:B------:R-:W1:Y:S02]  /*2ca0*/  SYNCS.PHASECHK.TRANS64.TRYWAIT P0, [UR4+0x70], R2 ;  /* 0x00007002ff0075a7 */ /* 0x000e640008001104 */
[----:B-1----:R-:W-:Y:S05]  /*2cb0*/  @!P0 BRA `(.L_x_53) ;  /* 0x0000004400808947 */ /* 0x002fea0003800000 */
.L_x_52:
[----:B------:R-:W-:-:S04]  /*2cc0*/  UIADD3 UR7, UPT, UPT, UR5, 0x1, URZ ;  /* 0x0000000105077890 */ /* 0x000fc8000fffe0ff */
[----:B------:R-:W-:-:S04]  /*2cd0*/  UISETP.NE.AND UP0, UPT, UR7, 0x2, UPT ;  /* 0x000000020700788c */ /* 0x000fc8000bf05270 */
[----:B------:R-:W-:Y:S02]  /*2ce0*/  USEL UR8, URZ, 0x1, UP0 ;  /* 0x00000001ff087887 */ /* 0x000fe40008000000 */
[----:B------:R-:W-:-:S04]  /*2cf0*/  USEL UR7, UR7, URZ, UP0 ;  /* 0x000000ff07077287 */ /* 0x000fc80008000000 */
[----:B------:R-:W-:Y:S01]  /*2d00*/  ULEA UR7, UR7, UR6, 0x3 ;  /* 0x0000000607077291 */ /* 0x000fe2000f8e18ff */
[----:B-1----:R-:W-:-:S04]  /*2d10*/  LOP3.LUT R2, R12, UR8, RZ, 0x3c, !PT ;  /* 0x000000080c027c12 */ /* 0x002fc8000f8e3cff */
[----:B------:R-:W-:-:S04]  /*2d20*/  SHF.L.U32 R0, R2, 0x1f, RZ ;  /* 0x0000001f02007819 */ /* 0x000fc800000006ff */
[----:B------:R-:W1:Y:S02]  /*2d30*/  SYNCS.PHASECHK.TRANS64 P0, [UR7+0x70], R0 ;  /* 0x00007000ff0075a7 */ /* 0x000e640008001007 */
[----:B-1----:R-:W-:Y:S05]  /*2d40*/  @P0 EXIT ;  /* 0x000000000000094d */ /* 0x002fea0003800000 */
[----:B------:R-:W-:Y:S02]  /*2d50*/  SHF.L.U32 R2, R2, 0x1f, RZ ;  /* 0x0000001f02027819 */ /* 0x000fe400000006ff */
[----:B------:R-:W-:-:S07]  /*2d60*/  MOV R0, UR7 ;  /* 0x0000000700007c02 */ /* 0x000fce0008000f00 */
.L_x_54:
[----:B-1----:R1:W2:Y:S02]  /*2d70*/  SYNCS.PHASECHK.TRANS64.TRYWAIT P0, [R0+URZ+0x70], R2 ;  /* 0x00007002000075a7 */ /* 0x0022a400080011ff */
[----:B--2---:R-:W-:Y:S05]  /*2d80*/  @!P0 NANOSLEEP.SYNCS 0x989680 ;  /* 0x009896800000895d */ /* 0x004fea0003900000 */
[----:B------:R-:W2:Y:S02]  /*2d90*/  @!P0 SYNCS.PHASECHK.TRANS64 P0, [R0+URZ+0x70], R2 ;  /* 0x00007002000085a7 */ /* 0x000ea400080010ff */
[----:B--2---:R-:W-:Y:S05]  /*2da0*/  @P0 EXIT ;  /* 0x000000000000094d */ /* 0x004fea0003800000 */
[----:B------:R-:W-:Y:S05]  /*2db0*/  BRA `(.L_x_54) ;  /* 0xfffffffc00ec7947 */ /* 0x000fea000383ffff */
.L_x_47:
[----:B------:R-:W-:Y:S05]  /*2dc0*/  BRA.U UP4, `(.L_x_55) ;  /* 0x0000000d04bc7547 */ /* 0x000fea000b800000 */
[----:B------:R-:W-:Y:S01]  /*2dd0*/  UMOV UR4, 0x40 ;  /* 0x0000004000047882 */ /* 0x000fe20000000000 */
[----:B------:R-:W-:Y:S01]  /*2de0*/  NOP ;  /* 0x0000000000007918 */ /* 0x000fe20000000000 */
[----:B------:R-:W-:Y:S01]  /*2df0*/  ULEA UR5, UR61, UR4, 0x18 ;  /* 0x000000043d057291 */ /* 0x000fe2000f8ec0ff */
[----:B------:R-:W-:Y:S02]  /*2e00*/  UMOV UR6, 0x400 ;  /* 0x0000040000067882 */ /* 0x000fe40000000000 */
[----:B------:R-:W-:-:S06]  /*2e10*/  ULEA UR6, UR61, UR6, 0x18 ;  /* 0x000000063d067291 */ /* 0x000fcc000f8ec0ff */
[----:B------:R-:W1:Y:S02]  /*2e20*/  LDS.U8 R0, [UR5+0x1c] ;  /* 0x00001c05ff007984 */ /* 0x000e640008000000 */
[----:B-1----:R-:W-:-:S13]  /*2e30*/  ISETP.NE.AND P0, PT, R0, RZ, PT ;  /* 0x000000ff0000720c */ /* 0x002fda0003f05270 */
[----:B------:R-:W-:Y:S05]  /*2e40*/  @P0 BRA `(.L_x_56) ;  /* 0x0000000000580947 */ /* 0x000fea0003800000 */
[----:B------:R-:W-:-:S13]  /*2e50*/  ELECT P0, URZ, PT ;  /* 0x0000000000ff782f */ /* 0x000fda0003800000 */
[----:B------:R-:W-:Y:S05]  /*2e60*/  @!P0 BRA `(.L_x_57) ;  /* 0x0000000000608947 */ /* 0x000fea0003800000 */
[----:B------:R-:W-:Y:S01]  /*2e70*/  UMOV UR4, 0x10 ;  /* 0x0000001000047882 */ /* 0x000fe20000000000 */
[----:B------:R-:W-:Y:S01]  /*2e80*/  HFMA2 R0, -RZ, RZ, 0, 5.9604644775390625e-08 ;  /* 0x00000001ff007431 */ /* 0x000fe200000001ff */
[----:B------:R-:W-:-:S03]  /*2e90*/  MOV R3, 0xffff ;  /* 0x0000ffff00037802 */ /* 0x000fc60000000f00 */
[----:B------:R-:W-:Y:S04]  /*2ea0*/  DEPBAR.LE SB1, 0x36 ;  /* 0x00009d800000791a */ /* 0x000fe80000000000 */
[----:B------:R-:W1:Y:S02]  /*2eb0*/  UTCATOMSWS.FIND_AND_SET.ALIGN UP0, UR4, UR4 ;  /* 0x00000004000475e3 */ /* 0x000e640008000800 */
[----:B-1----:R-:W-:Y:S01]  /*2ec0*/  MOV R4, UR4 ;  /* 0x0000000400047c02 */ /* 0x002fe20008000f00 */
[----:B------:R-:W-:Y:S06]  /*2ed0*/  BRA.U UP0, `(.L_x_58) ;  /* 0x0000000100187547 */ /* 0x000fec000b800000 */
.L_x_59:
[----:B------:R-:W-:Y:S05]  /*2ee0*/  NANOSLEEP 0x64 ;  /* 0x000000640000795d */ /* 0x000fea0003800000 */
[----:B------:R-:W-:-:S05]  /*2ef0*/  UMOV UR4, 0x10 ;  /* 0x0000001000047882 */ /* 0x000fca0000000000 */
[----:B------:R-:W-:Y:S04]  /*2f00*/  DEPBAR.LE SB1, 0x36 ;  /* 0x00009d800000791a */ /* 0x000fe80000000000 */
[----:B------:R-:W1:Y:S02]  /*2f10*/  UTCATOMSWS.FIND_AND_SET.ALIGN UP0, UR4, UR4 ;  /* 0x00000004000475e3 */ /* 0x000e640008000800 */
[----:B-1----:R-:W-:Y:S01]  /*2f20*/  MOV R4, UR4 ;  /* 0x0000000400047c02 */ /* 0x002fe20008000f00 */
[----:B------:R-:W-:Y:S05]  /*2f30*/  BRA.U !UP0, `(.L_x_59) ;  /* 0xfffffffd08e87547 */ /* 0x000fea000b83ffff */
.L_x_58:
[-C--:B------:R-:W-:Y:S02]  /*2f40*/  SHF.L.U32 R3, R3, R4.reuse, RZ ;  /* 0x0000000403037219 */ /* 0x080fe400000006ff */
[----:B------:R-:W-:Y:S01]  /*2f50*/  SHF.L.U32 R0, R0, R4, RZ ;  /* 0x0000000400007219 */ /* 0x000fe200000006ff */
[----:B------:R-:W-:Y:S02]  /*2f60*/  IMAD.SHL.U32 R4, R4, 0x20, RZ ;  /* 0x0000002004047824 */ /* 0x000fe400078e00ff */
[----:B------:R1:W-:Y:S04]  /*2f70*/  ATOMS.OR RZ, [UR5+0x14], R3 ;  /* 0x00001403ffff798c */ /* 0x0003e8000b000005 */
[----:B------:R1:W-:Y:S04]  /*2f80*/  ATOMS.OR RZ, [UR5+0x18], R0 ;  /* 0x00001800ffff798c */ /* 0x0003e8000b000005 */
[----:B------:R1:W-:Y:S01]  /*2f90*/  STS [UR6+0x110], R4 ;  /* 0x00011004ff007988 */ /* 0x0003e20008000806 */
[----:B------:R-:W-:Y:S05]  /*2fa0*/  BRA `(.L_x_57) ;  /* 0x0000000000107947 */ /* 0x000fea0003800000 */
.L_x_56:
[----:B------:R-:W-:Y:S02]  /*2fb0*/  MOV R0, 0xffffffff ;  /* 0xffffffff00007802 */ /* 0x000fe40000000f00 */
[----:B------:R-:W-:-:S03]  /*2fc0*/  MOV R4, 0x2ff0 ;  /* 0x00002ff000047802 */ /* 0x000fc60000000f00 */
[----:B------:R1:W-:Y:S04]  /*2fd0*/  STS [UR6+0x110], R0 ;  /* 0x00011000ff007988 */ /* 0x0003e80008000806 */
[----:B-1---5:R-:W-:Y:S05]  /*2fe0*/  CALL.REL.NOINC `($__internal_1_$__cuda_sm10x_tcgen05_guardrail_trap_phase_invalid_during_alloc) ;  /* 0x0000004800007944 */ /* 0x022fea0003c00000 */
.L_x_57:
[----:B------:R-:W-:Y:S05]  /*2ff0*/  WARPSYNC.ALL ;  /* 0x0000000000007948 */ /* 0x000fea0003800000 */
[----:B------:R-:W2:Y:S01]  /*3000*/  S2UR UR4, SR_CgaCtaId ;  /* 0x00000000000479c3 */ /* 0x000ea20000008800 */
[----:B------:R-:W-:Y:S01]  /*3010*/  UMOV UR26, 0x400 ;  /* 0x00000400001a7882 */ /* 0x000fe20000000000 */
[----:B------:R-:W-:-:S06]  /*3020*/  NOP ;  /* 0x0000000000007918 */ /* 0x000fcc0000000000 */
[----:B------:R-:W-:Y:S06]  /*3030*/  BAR.ARV 0x6, 0xa0 ;  /* 0x0182800000007b1d */ /* 0x000fec0000002000 */
[----:B------:R-:W3:Y:S01]  /*3040*/  LDCU UR5, c[0x0][0x38c] ;  /* 0x00007180ff0577ac */ /* 0x000ee20008000800 */
[----:B------:R-:W-:Y:S01]  /*3050*/  LOP3.LUT R2, R2, 0xffff, RZ, 0xc0, !PT ;  /* 0x0000ffff02027812 */ /* 0x000fe200078ec0ff */
[----:B------:R-:W-:Y:S01]  /*3060*/  IMAD.MOV.U32 R11, RZ, RZ, 0x1 ;  /* 0x00000001ff0b7424 */ /* 0x000fe200078e00ff */
[----:B------:R-:W-:Y:S01]  /*3070*/  CS2R R8, SRZ ;  /* 0x0000000000087805 */ /* 0x000fe2000001ff00 */
[----:B------:R-:W4:Y:S01]  /*3080*/  LDCU UR7, c[0x0][0x38c] ;  /* 0x00007180ff0777ac */ /* 0x000f220008000800 */
[----:B------:R-:W-:Y:S01]  /*3090*/  R2UR UR27, R2 ;  /* 0x00000000021b72ca */ /* 0x000fe200000e0000 */
[----:B------:R-:W-:Y:S01]  /*30a0*/  IMAD.MOV.U32 R10, RZ, RZ, RZ ;  /* 0x000000ffff0a7224 */ /* 0x000fe200078e00ff */
[----:B------:R-:W-:Y:S01]  /*30b0*/  UMOV UR31, URZ ;  /* 0x000000ff001f7c82 */ /* 0x000fe20008000000 */
[----:B------:R-:W-:Y:S01]  /*30c0*/  UMOV UR22, URZ ;  /* 0x000000ff00167c82 */ /* 0x000fe20008000000 */
[----:B--2---:R-:W-:Y:S01]  /*30d0*/  ULEA UR26, UR4, UR26, 0x18 ;  /* 0x0000001a041a7291 */ /* 0x004fe2000f8ec0ff */
[----:B------:R-:W-:Y:S01]  /*30e0*/  UMOV UR38, 0x0 ;  /* 0x0000000000267882 */ /* 0x000fe20000000000 */
[----:B------:R-:W-:-:S02]  /*30f0*/  UMOV UR39, 0x8100490 ;  /* 0x0810049000277882 */ /* 0x000fc40000000000 */
[----:B------:R-:W-:Y:S02]  /*3100*/  UIADD3 UR4, UPT, UPT, UR26, 0x4400, URZ ;  /* 0x000044001a047890 */ /* 0x000fe4000fffe0ff */
[----:B------:R-:W-:Y:S02]  /*3110*/  UIADD3 UR6, UPT, UPT, UR26, 0x14400, URZ ;  /* 0x000144001a067890 */ /* 0x000fe4000fffe0ff */
[----:B---3--:R-:W-:Y:S01]  /*3120*/  UIADD3 UR5, UPT, UPT, UR5, 0x7f, URZ ;  /* 0x0000007f05057890 */ /* 0x008fe2000fffe0ff */
[----:B-1----:R-:W1:Y:S01]  /*3130*/  LDS R0, [UR26+0x110] ;  /* 0x0001101aff007984 */ /* 0x002e620008000800 */
[----:B------:R-:W-:Y:S01]  /*3140*/  UMOV UR36, 0x0 ;  /* 0x0000000000247882 */ /* 0x000fe20000000000 */
[----:B------:R-:W-:Y:S01]  /*3150*/  UMOV UR37, 0x8100490 ;  /* 0x0810049000257882 */ /* 0x000fe20000000000 */
[----:B------:R-:W-:Y:S02]  /*3160*/  USHF.R.S32.HI UR40, URZ, 0x1f, UR5 ;  /* 0x0000001fff287899 */ /* 0x000fe40008011405 */
[----:B----4-:R-:W-:-:S02]  /*3170*/  UISETP.GE.AND UP4, UPT, UR7, 0x1, UPT ;  /* 0x000000010700788c */ /* 0x010fc4000bf86270 */
[----:B------:R-:W-:Y:S02]  /*3180*/  ULEA.HI UR40, UR40, UR5, URZ, 0x7 ;  /* 0x0000000528287291 */ /* 0x000fe4000f8f38ff */
[----:B------:R-:W-:Y:S02]  /*3190*/  USHF.R.U32.HI UR5, URZ, 0x4, UR4 ;  /* 0x00000004ff057899 */ /* 0x000fe40008011604 */
[----:B------:R-:W-:Y:S02]  /*31a0*/  USHF.R.S32.HI UR40, URZ, 0x7, UR40 ;  /* 0x00000007ff287899 */ /* 0x000fe40008011428 */
[----:B------:R-:W-:Y:S02]  /*31b0*/  USHF.R.U32.HI UR4, URZ, 0x4, UR6 ;  /* 0x00000004ff047899 */ /* 0x000fe40008011606 */
[----:B------:R-:W-:Y:S02]  /*31c0*/  UISETP.LT.AND UP0, UPT, UR40, 0x1, UPT ;  /* 0x000000012800788c */ /* 0x000fe4000bf01270 */
[----:B------:R-:W-:-:S02]  /*31d0*/  ULOP3.LUT UR5, UR5, 0x3fff, URZ, 0xc0, !UPT ;  /* 0x00003fff05057892 */ /* 0x000fc4000f8ec0ff */
[----:B------:R-:W-:Y:S02]  /*31e0*/  ULOP3.LUT UR4, UR4, 0x3fff, URZ, 0xc0, !UPT ;  /* 0x00003fff04047892 */ /* 0x000fe4000f8ec0ff */
[----:B------:R-:W-:Y:S02]  /*31f0*/  USEL UR41, UR40, 0x1, !UP0 ;  /* 0x0000000128297887 */ /* 0x000fe4000c000000 */
[----:B------:R-:W-:Y:S02]  /*3200*/  ULOP3.LUT UR28, UR5, 0x10000, URZ, 0xfc, !UPT ;  /* 0x00010000051c7892 */ /* 0x000fe4000f8efcff */
[----:B------:R-:W-:Y:S02]  /*3210*/  ULOP3.LUT UR29, UR4, 0x10000, URZ, 0xfc, !UPT ;  /* 0x00010000041d7892 */ /* 0x000fe4000f8efcff */
[----:B------:R-:W-:Y:S01]  /*3220*/  UIADD3 UR41, UPT, UPT, -UR41, URZ, URZ ;  /* 0x000000ff29297290 */ /* 0x000fe2000fffe1ff */
[----:B------:R-:W-:Y:S01]  /*3230*/  UMOV UR34, 0x0 ;  /* 0x0000000000227882 */ /* 0x000fe20000000000 */
[----:B------:R-:W-:Y:S01]  /*3240*/  UMOV UR35, 0x8100490 ;  /* 0x0810049000237882 */ /* 0x000fe20000000000 */
[----:B------:R-:W-:Y:S01]  /*3250*/  UMOV UR32, 0x0 ;  /* 0x0000000000207882 */ /* 0x000fe20000000000 */
[----:B------:R-:W-:Y:S01]  /*3260*/  UMOV UR33, 0x8100490 ;  /* 0x0810049000217882 */ /* 0x000fe20000000000 */
[----:B-1----:R-:W-:-:S15]  /*3270*/  R2UR UR42, R0 ;  /* 0x00000000002a72ca */ /* 0x002fde00000e0000 */
.L_x_66:
[----:B------:R-:W-:Y:S02]  /*3280*/  LEA R0, R10, UR26, 0x3 ;  /* 0x0000001a0a007c11 */ /* 0x000fe4000f8e18ff */
[----:B------:R-:W-:Y:S02]  /*3290*/  SHF.L.U32 R2, R9, 0x1f, RZ ;  /* 0x0000001f09027819 */ /* 0x000fe400000006ff */
[----:B------:R-:W-:Y:S01]  /*32a0*/  PLOP3.LUT P0, PT, PT, PT, UP4, 0x80, 0x8 ;  /* 0x000000000008781c */ /* 0x000fe20003f0f048 */
[----:B------:R-:W-:Y:S01]  /*32b0*/  VIADD R3, R0, 0x70 ;  /* 0x0000007000037836 */ /* 0x000fe20000000000 */
[----:B-1----:R-:W1:Y:S02]  /*32c0*/  SYNCS.PHASECHK.TRANS64.TRYWAIT P1, [R0+URZ+0x60], R2 ;  /* 0x00006002000075a7 */ /* 0x002e6400080211ff */
[----:B-1-3--:R-:W-:Y:S09]  /*32d0*/  @!P1 BRA `(.L_x_60) ;  /* 0x0000004000109947 */ /* 0x00aff20003800000 */
.L_x_117:
[----:B------:R-:W-:Y:S01]  /*32e0*/  LEA R4, R10, UR26, 0x4 ;  /* 0x0000001a0a047c11 */ /* 0x000fe2000f8e20ff */
[----:B------:R-:W-:Y:S01]  /*32f0*/  @UP4 ULEA UR4, UR22, UR26, 0x3 ;  /* 0x0000001a16044291 */ /* 0x000fe2000f8e18ff */
[----:B------:R-:W-:Y:S01]  /*3300*/  PLOP3.LUT P2, PT, PT, PT, PT, 0x80, 0x8 ;  /* 0x000000000008781c */ /* 0x000fe20003f4f070 */
[----:B------:R-:W-:Y:S01]  /*3310*/  ULEA UR30, UR31, UR26, 0x3 ;  /* 0x0000001a1f1e7291 */ /* 0x000fe2000f8e18ff */
[----:B------:R-:W-:Y:S01]  /*3320*/  PRMT R3, RZ, 0x654, R3 ;  /* 0x00000654ff037816 */ /* 0x000fe20000000003 */
[----:B------:R-:W-:Y:S01]  /*3330*/  ULEA UR11, UR31, UR42, 0x6 ;  /* 0x0000002a1f0b7291 */ /* 0x000fe2000f8e30ff */
[----:B------:R-:W2:Y:S01]  /*3340*/  LDS.128 R4, [R4+0xf0] ;  /* 0x0000f00004047984 */ /* 0x000ea20000000c00 */
[----:B-1----:R-:W-:Y:S02]  /*3350*/  @P0 SHF.L.U32 R2, R8, 0x1f, RZ ;  /* 0x0000001f08020819 */ /* 0x002fe400000006ff */
[----:B------:R-:W-:Y:S01]  /*3360*/  SHF.L.U32 R0, R11, 0x1f, RZ ;  /* 0x0000001f0b007819 */ /* 0x000fe200000006ff */
[----:B------:R-:W-:Y:S01]  /*3370*/  @!PT LDS RZ, [RZ] ;  /* 0x00000000fffff984 */ /* 0x000fe20000000800 */
[----:B------:R-:W-:Y:S01]  /*3380*/  @!PT LDS RZ, [RZ] ;  /* 0x00000000fffff984 */ /* 0x000fe20000000800 */
[----:B------:R-:W-:Y:S01]  /*3390*/  @!PT LDS RZ, [RZ] ;  /* 0x00000000fffff984 */ /* 0x000fe20000000800 */
[----:B------:R-:W-:Y:S01]  /*33a0*/  @!PT LDS RZ, [RZ] ;  /* 0x00000000fffff984 */ /* 0x000fe20000000800 */
[----:B------:R1:W-:Y:S06]  /*33b0*/  MEMBAR.ALL.CTA ;  /* 0x0000000000007992 */ /* 0x0003ec0000008000 */
[----:B-1----:R-:W1:Y:S02]  /*33c0*/  FENCE.VIEW.ASYNC.S ;  /* 0x00000000000073c6 */ /* 0x002e640000000000 */
[----:B-1----:R1:W-:Y:S01]  /*33d0*/  SYNCS.ARRIVE.TRANS64.RED.A1T0 RZ, [R3+URZ], RZ ;  /* 0x000000ff03ff79a7 */ /* 0x0023e200081004ff */
[----:B------:R1:W3:Y:S01]  /*33e0*/  @P0 SYNCS.PHASECHK.TRANS64.TRYWAIT P2, [UR4], R2 ;  /* 0x00000002ff0005a7 */ /* 0x0002e20008041104 */
[----:B--2---:R-:W-:Y:S01]  /*33f0*/  LOP3.LUT P1, RZ, R6, 0x1, RZ, 0xc0, !PT ;  /* 0x0000000106ff7812 */ /* 0x004fe2000782c0ff */
[----:B------:R-:W2:Y:S02]  /*3400*/  SYNCS.PHASECHK.TRANS64.TRYWAIT P0, [UR30+0xa0], R0 ;  /* 0x0000a000ff0075a7 */ /* 0x000ea4000800111e */
[----:B-123--:R-:W-:Y:S10]  /*3410*/  @!P0 BRA `(.L_x_61) ;  /* 0x0000003c00d48947 */ /* 0x00eff40003800000 */
.L_x_119:
[----:B------:R-:W-:Y:S01]  /*3420*/  IADD3 R10, PT, PT, R10, 0x1, RZ ;  /* 0x000000010a0a7810 */ /* 0x000fe20007ffe0ff */
[----:B------:R-:W-:Y:S06]  /*3430*/  BRA.U !UP4, `(.L_x_62) ;  /* 0x000000010cc07547 */ /* 0x000fec000b800000 */
[----:B------:R-:W-:Y:S01]  /*3440*/  UPLOP3.LUT UP2, UPT, UPT, UPT, UPT, 0x40, 0x4 ;  /* 0x000000000004789c */ /* 0x000fe20003f4e870 */
[----:B------:R-:W-:Y:S01]  /*3450*/  UMOV UR24, UR41 ;  /* 0x0000002900187c82 */ /* 0x000fe20008000000 */
[----:B------:R-:W-:Y:S01]  /*3460*/  UMOV UR23, UR40 ;  /* 0x0000002800177c82 */ /* 0x000fe20008000000 */
[----:B------:R-:W-:-:S08]  /*3470*/  UMOV UR10, UR22 ;  /* 0x00000016000a7c82 */ /* 0x000fd00008000000 */
.L_x_65:
[----:B------:R-:W-:Y:S02]  /*3480*/  UIADD3 UR24, UPT, UPT, UR24, 0x1, URZ ;  /* 0x0000000118187890 */ /* 0x000fe4000fffe0ff */
[----:B--2---:R-:W-:Y:S02]  /*3490*/  ULEA UR5, UR10, UR26, 0x3 ;  /* 0x0000001a0a057291 */ /* 0x004fe4000f8e18ff */
[----:B------:R-:W-:Y:S01]  /*34a0*/  UISETP.NE.AND UP3, UPT, UR24, URZ, UPT ;  /* 0x000000ff1800728c */ /* 0x000fe2000bf65270 */
[----:B---3--:R-:W-:Y:S10]  /*34b0*/  @P2 BRA `(.L_x_63) ;  /* 0x00000000000c2947 */ /* 0x008ff40003800000 */
[----:B-1----:R-:W-:Y:S04]  /*34c0*/  SHF.L.U32 R2, R8, 0x1f, RZ ;  /* 0x0000001f08027819 */ /* 0x002fe800000006ff */
[----:B------:R-:W1:Y:S02]  /*34d0*/  SYNCS.PHASECHK.TRANS64.TRYWAIT P0, [UR5], R2 ;  /* 0x00000002ff0075a7 */ /* 0x000e640008001105 */
[----:B-1----:R-:W-:Y:S05]  /*34e0*/  @!P0 BRA `(.L_x_64) ;  /* 0x0000003c00b88947 */ /* 0x002fea0003800000 */
.L_x_63:
[----:B------:R-:W-:Y:S01]  /*34f0*/  UISETP.NE.AND UP0, UPT, UR23, 0x1, UPT ;  /* 0x000000011700788c */ /* 0x000fe2000bf05270 */
[----:B------:R-:W-:Y:S01]  /*3500*/  PLOP3.LUT P2, PT, PT, PT, PT, 0x80, 0x8 ;  /* 0x000000000008781c */ /* 0x000fe20003f4f070 */
[----:B------:R-:W-:Y:S02]  /*3510*/  UIADD3 UR4, UPT, UPT, UR10, 0x1, URZ ;  /* 0x000000010a047890 */ /* 0x000fe4000fffe0ff */
[----:B------:R-:W-:Y:S02]  /*3520*/  UIADD3 UR25, UPT, UPT, UR5, 0x20, URZ ;  /* 0x0000002005197890 */ /* 0x000fe4000fffe0ff */
[----:B------:R-:W-:Y:S01]  /*3530*/  UISETP.NE.AND UP1, UPT, UR4, 0x4, UPT ;  /* 0x000000040400788c */ /* 0x000fe2000bf25270 */
[----:B------:R-:W-:Y:S01]  /*3540*/  PLOP3.LUT P0, PT, PT, PT, UP0, 0x80, 0x8 ;  /* 0x000000000008781c */ /* 0x000fe20003f0f008 */
[----:B------:R-:W-:Y:S02]  /*3550*/  UIADD3 UR23, UPT, UPT, UR23, -0x1, URZ ;  /* 0xffffffff17177890 */ /* 0x000fe4000fffe0ff */
[----:B------:R-:W-:Y:S02]  /*3560*/  USEL UR6, URZ, 0x1, UP1 ;  /* 0x00000001ff067887 */ /* 0x000fe40008800000 */
[----:B------:R-:W-:Y:S01]  /*3570*/  USEL UR22, UR4, URZ, UP1 ;  /* 0x000000ff04167287 */ /* 0x000fe20008800000 */
[----:B------:R-:W-:Y:S01]  /*3580*/  UMOV UR7, 0x40004040 ;  /* 0x4000404000077882 */ /* 0x000fe20000000000 */
[----:B------:R-:W-:Y:S02]  /*3590*/  UMOV UR5, 0x40004040 ;  /* 0x4000404000057882 */ /* 0x000fe40000000000 */
[----:B------:R-:W-:Y:S01]  /*35a0*/  @UP0 ULEA UR4, UR22, UR26, 0x3 ;  /* 0x0000001a16040291 */ /* 0x000fe2000f8e18ff */
[----:B------:R-:W-:Y:S01]  /*35b0*/  LOP3.LUT R8, R8, UR6, RZ, 0x3c, !PT ;  /* 0x0000000608087c12 */ /* 0x000fe2000f8e3cff */
[----:B------:R-:W-:Y:S01]  /*35c0*/  ULEA UR6, UR10, UR29, 0x9 ;  /* 0x0000001d0a067291 */ /* 0x000fe2000f8e48ff */
[----:B------:R-:W-:Y:S02]  /*35d0*/  UMOV UR21, 0x40004040 ;  /* 0x4000404000157882 */ /* 0x000fe40000000000 */
[----:B-1----:R-:W-:Y:S01]  /*35e0*/  @P0 SHF.L.U32 R0, R8, 0x1f, RZ ;  /* 0x0000001f08000819 */ /* 0x002fe200000006ff */
[----:B------:R-:W-:Y:S02]  /*35f0*/  UIADD3 UR20, UPT, UPT, UR6, 0x2, URZ ;  /* 0x0000000206147890 */ /* 0x000fe4000fffe0ff */
[----:B------:R-:W-:Y:S01]  /*3600*/  UIADD3 UR16, UPT, UPT, UR6, 0x4, URZ ;  /* 0x0000000406107890 */ /* 0x000fe2000fffe0ff */
[----:B------:R2:W3:Y:S01]  /*3610*/  @P0 SYNCS.PHASECHK.TRANS64.TRYWAIT P2, [UR4], R0 ;  /* 0x00000000ff0005a7 */ /* 0x0004e20008041104 */
[----:B------:R-:W-:Y:S02]  /*3620*/  ULEA UR4, UR10, UR28, 0xa ;  /* 0x0000001c0a047291 */ /* 0x000fe4000f8e50ff */
[----:B------:R-:W-:Y:S02]  /*3630*/  UIADD3 UR12, UPT, UPT, UR6, 0x6, URZ ;  /* 0x00000006060c7890 */ /* 0x000fe4000fffe0ff */
[----:B------:R-:W-:Y:S02]  /*3640*/  UIADD3 UR18, UPT, UPT, UR4, 0x2, URZ ;  /* 0x0000000204127890 */ /* 0x000fe4000fffe0ff */
[----:B------:R-:W-:Y:S02]  /*3650*/  UIADD3 UR14, UPT, UPT, UR4, 0x4, URZ ;  /* 0x00000004040e7890 */ /* 0x000fe4000fffe0ff */
[----:B------:R-:W-:Y:S01]  /*3660*/  UIADD3 UR8, UPT, UPT, UR4, 0x6, URZ ;  /* 0x0000000604087890 */ /* 0x000fe2000fffe0ff */
[----:B------:R2:W-:Y:S01]  /*3670*/  UTCQMMA gdesc[UR4], gdesc[UR6], tmem[UR11], tmem[UR38], idesc[UR39], UP2 ;  /* 0x00ff2606040075ea */ /* 0x0005e2000900030b */
[----:B------:R-:W-:Y:S01]  /*3680*/  UPLOP3.LUT UP2, UPT, UPT, UPT, UPT, 0x80, 0x8 ;  /* 0x000000000008789c */ /* 0x000fe20003f4f070 */
[----:B------:R-:W-:Y:S01]  /*3690*/  UMOV UR19, 0x40004040 ;  /* 0x4000404000137882 */ /* 0x000fe20000000000 */
[----:B------:R-:W-:Y:S01]  /*36a0*/  UMOV UR17, 0x40004040 ;  /* 0x4000404000117882 */ /* 0x000fe20000000000 */
[----:B------:R2:W-:Y:S01]  /*36b0*/  UTCQMMA gdesc[UR18], gdesc[UR20], tmem[UR11], tmem[UR36], idesc[UR37], UPT ;  /* 0x00ff2414120075ea */ /* 0x0005e2000b80030b */
[----:B------:R-:W-:Y:S01]  /*36c0*/  UMOV UR15, 0x40004040 ;  /* 0x40004040000f7882 */ /* 0x000fe20000000000 */
[----:B------:R-:W-:Y:S01]  /*36d0*/  UMOV UR13, 0x40004040 ;  /* 0x40004040000d7882 */ /* 0x000fe20000000000 */
[----:B------:R-:W-:Y:S01]  /*36e0*/  UMOV UR9, 0x40004040 ;  /* 0x4000404000097882 */ /* 0x000fe20000000000 */
[----:B------:R2:W-:Y:S01]  /*36f0*/  UTCQMMA gdesc[UR14], gdesc[UR16], tmem[UR11], tmem[UR34], idesc[UR35], UPT ;  /* 0x00ff22100e0075ea */ /* 0x0005e2000b80030b */
[----:B------:R2:W-:Y:S01]  /*3700*/  UTCQMMA gdesc[UR8], gdesc[UR12], tmem[UR11], tmem[UR32], idesc[UR33], UPT ;  /* 0x00ff200c080075ea */ /* 0x0005e2000b80030b */
[----:B------:R2:W-:Y:S01]  /*3710*/  UTCBAR.MULTICAST [UR25], URZ, UR27 ;  /* 0x000000ff190073e9 */ /* 0x0005e2000800081b */
[----:B------:R-:W-:Y:S01]  /*3720*/  UMOV UR10, UR22 ;  /* 0x00000016000a7c82 */ /* 0x000fe20008000000 */
[----:B------:R-:W-:Y:S05]  /*3730*/  BRA.U UP3, `(.L_x_65) ;  /* 0xfffffffd03507547 */ /* 0x000fea000b83ffff */
.L_x_62:
[----:B--2---:R-:W-:Y:S01]  /*3740*/  UIADD3 UR4, UPT, UPT, UR31, 0x1, URZ ;  /* 0x000000011f047890 */ /* 0x004fe2000fffe0ff */
[C---:B------:R-:W-:Y:S01]  /*3750*/  ISETP.NE.AND P0, PT, R10.reuse, 0x2, PT ;  /* 0x000000020a00780c */ /* 0x040fe20003f05270 */
[----:B------:R-:W-:Y:S02]  /*3760*/  UIADD3 UR5, UPT, UPT, UR30, 0x80, URZ ;  /* 0x000000801e057890 */ /* 0x000fe4000fffe0ff */
[----:B------:R-:W-:Y:S01]  /*3770*/  UISETP.NE.AND UP0, UPT, UR4, 0x4, UPT ;  /* 0x000000040400788c */ /* 0x000fe2000bf05270 */
[----:B-1----:R-:W-:Y:S02]  /*3780*/  SEL R0, RZ, 0x1, P0 ;  /* 0x00000001ff007807 */ /* 0x002fe40000000000 */
[----:B------:R-:W-:Y:S01]  /*3790*/  SEL R10, R10, RZ, P0 ;  /* 0x000000ff0a0a7207 */ /* 0x000fe20000000000 */
[----:B------:R-:W-:Y:S01]  /*37a0*/  USEL UR6, URZ, 0x1, UP0 ;  /* 0x00000001ff067887 */ /* 0x000fe20008000000 */
[----:B------:R-:W-:Y:S01]  /*37b0*/  LOP3.LUT R9, R9, R0, RZ, 0x3c, !PT ;  /* 0x0000000009097212 */ /* 0x000fe200078e3cff */
[----:B------:R-:W-:Y:S01]  /*37c0*/  USEL UR31, UR4, URZ, UP0 ;  /* 0x000000ff041f7287 */ /* 0x000fe20008000000 */
[----:B------:R1:W-:Y:S03]  /*37d0*/  UTCBAR [UR5], URZ ;  /* 0x000000ff050073e9 */ /* 0x0003e600080000ff */
[----:B------:R-:W-:Y:S01]  /*37e0*/  LOP3.LUT R11, R11, UR6, RZ, 0x3c, !PT ;  /* 0x000000060b0b7c12 */ /* 0x000fe2000f8e3cff */
[----:B------:R-:W-:Y:S07]  /*37f0*/  @P1 BRA `(.L_x_66) ;  /* 0xfffffff800a01947 */ /* 0x000fee000383ffff */
[----:B------:R-:W2:Y:S01]  /*3800*/  S2UR UR8, SR_CgaCtaId ;  /* 0x00000000000879c3 */ /* 0x000ea20000008800 */
[----:B------:R-:W-:Y:S01]  /*3810*/  ELECT P0, URZ, PT ;  /* 0x0000000000ff782f */ /* 0x000fe20003800000 */
[----:B------:R-:W-:Y:S01]  /*3820*/  IMAD.MOV.U32 R0, RZ, RZ, 0x1 ;  /* 0x00000001ff007424 */ /* 0x000fe200078e00ff */
[----:B------:R-:W-:Y:S01]  /*3830*/  UIADD3 UR26, UPT, UPT, UR26, 0xa0, URZ ;  /* 0x000000a01a1a7890 */ /* 0x000fe2000fffe0ff */
[----:B------:R-:W-:Y:S01]  /*3840*/  SHF.L.U32 R2, R11, 0x1f, RZ ;  /* 0x0000001f0b027819 */ /* 0x000fe200000006ff */
[----:B------:R-:W-:-:S03]  /*3850*/  UMOV UR4, 0x40 ;  /* 0x0000004000047882 */ /* 0x000fc60000000000 */
[----:B------:R-:W-:Y:S01]  /*3860*/  UVIRTCOUNT.DEALLOC.SMPOOL 0x80 ;  /* 0x000000800000784c */ /* 0x000fe20000000000 */
[----:B--2---:R-:W-:Y:S02]  /*3870*/  ULEA UR8, UR8, UR4, 0x18 ;  /* 0x0000000408087291 */ /* 0x004fe4000f8ec0ff */
[----:B------:R-:W-:-:S07]  /*3880*/  ULEA UR4, UR31, UR26, 0x3 ;  /* 0x0000001a1f047291 */ /* 0x000fce000f8e18ff */
[----:B------:R2:W-:Y:S02]  /*3890*/  @P0 STS.U8 [UR8+0x1c], R0 ;  /* 0x00001c00ff000988 */ /* 0x0005e40008000008 */
[----:B------:R-:W4:Y:S02]  /*38a0*/  SYNCS.PHASECHK.TRANS64.TRYWAIT P0, [UR4], R2 ;  /* 0x00000002ff0075a7 */ /* 0x000f240008001104 */
[----:B--2-4-:R-:W-:Y:S05]  /*38b0*/  @!P0 BRA `(.L_x_67) ;  /* 0x0000003800dc8947 */ /* 0x014fea0003800000 */
.L_x_122:
[----:B------:R-:W-:-:S04]  /*38c0*/  UIADD3 UR4, UPT, UPT, UR31, 0x1, URZ ;  /* 0x000000011f047890 */ /* 0x000fc8000fffe0ff */
[----:B------:R-:W-:-:S04]  /*38d0*/  UISETP.NE.AND UP0, UPT, UR4, 0x4, UPT ;  /* 0x000000040400788c */ /* 0x000fc8000bf05270 */
[----:B------:R-:W-:Y:S02]  /*38e0*/  USEL UR6, URZ, 0x1, UP0 ;  /* 0x00000001ff067887 */ /* 0x000fe40008000000 */
[----:B------:R-:W-:-:S04]  /*38f0*/  USEL UR4, UR4, URZ, UP0 ;  /* 0x000000ff04047287 */ /* 0x000fc80008000000 */
[----:B-1----:R-:W-:Y:S01]  /*3900*/  ULEA UR5, UR4, UR26, 0x3 ;  /* 0x0000001a04057291 */ /* 0x002fe2000f8e18ff */
[----:B--2---:R-:W-:-:S04]  /*3910*/  LOP3.LUT R2, R11, UR6, RZ, 0x3c, !PT ;  /* 0x000000060b027c12 */ /* 0x004fc8000f8e3cff */
[----:B------:R-:W-:-:S04]  /*3920*/  SHF.L.U32 R3, R2, 0x1f, RZ ;  /* 0x0000001f02037819 */ /* 0x000fc800000006ff */
[----:B------:R-:W1:Y:S02]  /*3930*/  SYNCS.PHASECHK.TRANS64.TRYWAIT P0, [UR5], R3 ;  /* 0x00000003ff0075a7 */ /* 0x000e640008001105 */
[----:B-1----:R-:W-:Y:S05]  /*3940*/  @!P0 BRA `(.L_x_68) ;  /* 0x0000003800d08947 */ /* 0x002fea0003800000 */
.L_x_124:
        /* <DEDUP_REMOVED lines=9> */
.L_x_126:
[----:B------:R-:W-:-:S04]  /*39e0*/  UIADD3 UR4, UPT, UPT, UR4, 0x1, URZ ;  /* 0x0000000104047890 */ /* 0x000fc8000fffe0ff */
[----:B------:R-:W-:-:S04]  /*39f0*/  UISETP.NE.AND UP0, UPT, UR4, 0x4, UPT ;  /* 0x000000040400788c */ /* 0x000fc8000bf05270 */
[----:B------:R-:W-:Y:S02]  /*3a00*/  USEL UR5, URZ, 0x1, UP0 ;  /* 0x00000001ff057887 */ /* 0x000fe40008000000 */
[----:B------:R-:W-:-:S04]  /*3a10*/  USEL UR4, UR4, URZ, UP0 ;  /* 0x000000ff04047287 */ /* 0x000fc80008000000 */
[----:B------:R-:W-:Y:S01]  /*3a20*/  ULEA UR4, UR4, UR26, 0x3 ;  /* 0x0000001a04047291 */ /* 0x000fe2000f8e18ff */
[----:B------:R-:W-:-:S04]  /*3a30*/  LOP3.LUT R2, R2, UR5, RZ, 0x3c, !PT ;  /* 0x0000000502027c12 */ /* 0x000fc8000f8e3cff */
[----:B------:R-:W-:-:S04]  /*3a40*/  SHF.L.U32 R2, R2, 0x1f, RZ ;  /* 0x0000001f02027819 */ /* 0x000fc800000006ff */
[----:B------:R-:W2:Y:S02]  /*3a50*/  SYNCS.PHASECHK.TRANS64.TRYWAIT P0, [UR4], R2 ;  /* 0x00000002ff0075a7 */ /* 0x000ea40008001104 */
[----:B--2---:R-:W-:Y:S05]  /*3a60*/  @!P0 BRA `(.L_x_70) ;  /* 0x0000003800b88947 */ /* 0x004fea0003800000 */
.L_x_128:
[----:B------:R-:W-:Y:S01]  /*3a70*/  NOP ;  /* 0x0000000000007918 */ /* 0x000fe20000000000 */
[----:B-1----:R-:W1:Y:S01]  /*3a80*/  LDS R0, [UR8+0x14] ;  /* 0x00001408ff007984 */ /* 0x002e620008000800 */
[----:B------:R-:W-:Y:S01]  /*3a90*/  ULOP3.LUT UR4, UR42, 0xffff, URZ, 0xc0, !UPT ;  /* 0x0000ffff2a047892 */ /* 0x000fe2000f8ec0ff */
[----:B------:R-:W-:Y:S01]  /*3aa0*/  UMOV UR5, 0xffff ;  /* 0x0000ffff00057882 */ /* 0x000fe20000000000 */
[----:B------:R-:W-:Y:S02]  /*3ab0*/  UMOV UR6, 0x1 ;  /* 0x0000000100067882 */ /* 0x000fe40000000000 */
[----:B------:R-:W-:-:S04]  /*3ac0*/  USHF.R.U32.HI UR4, URZ, 0x5, UR4 ;  /* 0x00000005ff047899 */ /* 0x000fc80008011604 */
[----:B------:R-:W-:Y:S02]  /*3ad0*/  USHF.L.U32 UR5, UR5, UR4, URZ ;  /* 0x0000000405057299 */ /* 0x000fe400080006ff */
[----:B------:R-:W-:-:S04]  /*3ae0*/  USHF.L.U32 UR4, UR6, UR4, URZ ;  /* 0x0000000406047299 */ /* 0x000fc800080006ff */
[----:B-1----:R-:W-:-:S04]  /*3af0*/  LOP3.LUT R0, R0, UR5, RZ, 0xc0, !PT ;  /* 0x0000000500007c12 */ /* 0x002fc8000f8ec0ff */
[----:B------:R-:W-:-:S13]  /*3b00*/  ISETP.NE.AND P0, PT, R0, UR5, PT ;  /* 0x0000000500007c0c */ /* 0x000fda000bf05270 */
[----:B------:R-:W-:Y:S05]  /*3b10*/  @P0 BRA `(.L_x_71) ;  /* 0x0000000000580947 */ /* 0x000fea0003800000 */
[----:B------:R-:W1:Y:S02]  /*3b20*/  LDS R0, [UR8+0x18] ;  /* 0x00001808ff007984 */ /* 0x000e640008000800 */
[----:B-1----:R-:W-:-:S04]  /*3b30*/  LOP3.LUT R0, R0, UR4, RZ, 0xc0, !PT ;  /* 0x0000000400007c12 */ /* 0x002fc8000f8ec0ff */
[----:B------:R-:W-:-:S13]  /*3b40*/  ISETP.NE.AND P0, PT, R0, UR4, PT ;  /* 0x0000000400007c0c */ /* 0x000fda000bf05270 */
[----:B------:R-:W-:Y:S05]  /*3b50*/  @P0 BRA `(.L_x_72) ;  /* 0x00000000003c0947 */ /* 0x000fea0003800000 */
[----:B------:R-:W1:Y:S01]  /*3b60*/  S2R R2, SR_LANEID ;  /* 0x0000000000027919 */ /* 0x000e620000000000 */
[----:B------:R-:W-:-:S06]  /*3b70*/  ULOP3.LUT UR5, URZ, UR5, URZ, 0x33, !UPT ;  /* 0x00000005ff057292 */ /* 0x000fcc000f8e33ff */
[----:B------:R-:W-:-:S04]  /*3b80*/  IMAD.U32 R0, RZ, RZ, UR5 ;  /* 0x00000005ff007e24 */ /* 0x000fc8000f8e00ff */
[----:B------:R2:W4:Y:S02]  /*3b90*/  REDUX UR7, R0 ;  /* 0x00000000000773c4 */ /* 0x0005240000000000 */
[----:B------:R1:W-:Y:S01]  /*3ba0*/  UTCATOMSWS.AND URZ, UR5 ;  /* 0x0000000500ff79e3 */ /* 0x0003e20008000000 */
[----:B--2---:R-:W-:Y:S01]  /*3bb0*/  LOP3.LUT R0, RZ, UR4, RZ, 0x33, !PT ;  /* 0x00000004ff007c12 */ /* 0x004fe2000f8e33ff */
[----:B------:R-:W-:Y:S02]  /*3bc0*/  VOTEU.ANY UR4, UPT, PT ;  /* 0x0000000000047886 */ /* 0x000fe400038e0100 */
[----:B------:R-:W-:Y:S02]  /*3bd0*/  UFLO.U32 UR4, UR4 ;  /* 0x00000004000472bd */ /* 0x000fe400080e0000 */
[----:B------:R-:W2:Y:S04]  /*3be0*/  REDUX UR6, R0 ;  /* 0x00000000000673c4 */ /* 0x000ea80000000000 */
[----:B-1----:R-:W-:-:S02]  /*3bf0*/  ISETP.EQ.U32.AND P0, PT, R2, UR4, PT ;  /* 0x0000000402007c0c */ /* 0x002fc4000bf02070 */
[----:B----4-:R-:W-:-:S11]  /*3c00*/  MOV R2, UR7 ;  /* 0x0000000700027c02 */ /* 0x010fd60008000f00 */
[----:B------:R1:W-:Y:S01]  /*3c10*/  @P0 ATOMS.AND RZ, [UR8+0x14], R2 ;  /* 0x00001402ffff098c */ /* 0x0003e2000a800008 */
[----:B--2---:R-:W-:-:S05]  /*3c20*/  IMAD.U32 R0, RZ, RZ, UR6 ;  /* 0x00000006ff007e24 */ /* 0x004fca000f8e00ff */
[----:B------:R1:W-:Y:S01]  /*3c30*/  @P0 ATOMS.AND RZ, [UR8+0x18], R0 ;  /* 0x00001800ffff098c */ /* 0x0003e2000a800008 */
[----:B------:R-:W-:Y:S05]  /*3c40*/  BRA `(.L_x_73) ;  /* 0x0000000000147947 */ /* 0x000fea0003800000 */
.L_x_72:
[----:B------:R-:W-:Y:S02]  /*3c50*/  MOV R2, 0x3c70 ;  /* 0x00003c7000027802 */ /* 0x000fe40000000f00 */
[----:B---3-5:R-:W-:Y:S05]  /*3c60*/  CALL.REL.NOINC `($__internal_0_$__cuda_sm10x_tcgen05_guardrail_trap_col_being_dealloced_not_returned_by_alloc) ;  /* 0x0000003800d47944 */ /* 0x028fea0003c00000 */
[----:B------:R-:W-:Y:S05]  /*3c70*/  BRA `(.L_x_73) ;  /* 0x0000000000087947 */ /* 0x000fea0003800000 */
.L_x_71:
[----:B------:R-:W-:Y:S02]  /*3c80*/  MOV R2, 0x3ca0 ;  /* 0x00003ca000027802 */ /* 0x000fe40000000f00 */
[----:B---3-5:R-:W-:Y:S05]  /*3c90*/  CALL.REL.NOINC `($__internal_2_$__cuda_sm10x_tcgen05_guardrail_trap_unallocated_columns_being_dealloced) ;  /* 0x0000003800e07944 */ /* 0x028fea0003c00000 */
.L_x_73:
[----:B------:R-:W-:Y:S01]  /*3ca0*/  NOP ;  /* 0x0000000000007918 */ /* 0x000fe20000000000 */
[----:B------:R-:W-:Y:S05]  /*3cb0*/  EXIT ;  /* 0x000000000000794d */ /* 0x000fea0003800000 */
.L_x_55:
[----:B------:R-:W-:-:S09]  /*3cc0*/  UISETP.NE.OR UP0, UPT, UR22, 0x3, !UP3 ;  /* 0x000000031600788c */ /* 0x000fd2000df05670 */
[----:B------:R-:W-:Y:S05]  /*3cd0*/  BRA.U UP0, `(.L_x_74) ;  /* 0x0000000d00087547 */ /* 0x000fea000b800000 */
[----:B------:R-:W1:Y:S01]  /*3ce0*/  LDCU UR26, c[0x0][0x370] ;  /* 0x00006e00ff1a77ac */ /* 0x000e620008000800 */
[----:B------:R-:W2:Y:S01]  /*3cf0*/  LDC.64 R16, c[0x0][0x348] ;  /* 0x0000d200ff107b82 */ /* 0x000ea20000000a00 */
[----:B------:R-:W-:Y:S02]  /*3d00*/  HFMA2 R13, -RZ, RZ, 0, 0 ;  /* 0x00000000ff0d7431 */ /* 0x000fe400000001ff */
[----:B------:R-:W-:Y:S01]  /*3d10*/  IMAD.MOV.U32 R15, RZ, RZ, 0x1 ;  /* 0x00000001ff0f7424 */ /* 0x000fe200078e00ff */
[----:B------:R-:W1:Y:S01]  /*3d20*/  LDCU.128 UR28, c[0x0][0xb10] ;  /* 0x00016200ff1c77ac */ /* 0x000e620008000c00 */
[----:B------:R-:W-:Y:S01]  /*3d30*/  IMAD.MOV.U32 R14, RZ, RZ, RZ ;  /* 0x000000ffff0e7224 */ /* 0x000fe200078e00ff */
[----:B------:R-:W-:Y:S01]  /*3d40*/  MOV R12, 0x2000 ;  /* 0x00002000000c7802 */ /* 0x000fe20000000f00 */
[----:B------:R-:W3:Y:S01]  /*3d50*/  LDCU UR25, c[0x0][0x374] ;  /* 0x00006e80ff1977ac */ /* 0x000ee20008000800 */
[----:B------:R-:W4:Y:S01]  /*3d60*/  LDC.64 R2, c[0x0][0x888] ;  /* 0x00022200ff027b82 */ /* 0x000f220000000a00 */
[----:B------:R-:W3:Y:S01]  /*3d70*/  LDCU UR16, c[0x0][0xb0c] ;  /* 0x00016180ff1077ac */ /* 0x000ee20008000800 */
[----:B------:R-:W2:Y:S06]  /*3d80*/  LDCU UR35, c[0x0][0xb20] ;  /* 0x00016400ff2377ac */ /* 0x000eac0008000800 */
[----:B------:R-:W4:Y:S01]  /*3d90*/  LDC.64 R4, c[0x0][0x890] ;  /* 0x00022400ff047b82 */ /* 0x000f220000000a00 */
[----:B------:R-:W2:Y:S01]  /*3da0*/  LDCU UR4, c[0x0][0xb30] ;  /* 0x00016600ff0477ac */ /* 0x000ea20008000800 */
[----:B------:R-:W-:Y:S01]  /*3db0*/  UMOV UR17, 0x400 ;  /* 0x0000040000117882 */ /* 0x000fe20000000000 */
[----:B-1----:R-:W-:-:S02]  /*3dc0*/  UIMAD.WIDE.U32 UR6, UR26, UR28, URZ ;  /* 0x0000001c1a0672a5 */ /* 0x002fc4000f8e00ff */
[----:B---3--:R-:W-:Y:S02]  /*3dd0*/  UIMAD.WIDE.U32 UR8, UR25, UR31, URZ ;  /* 0x0000001f190872a5 */ /* 0x008fe4000f8e00ff */
[----:B------:R-:W-:Y:S02]  /*3de0*/  ULEA UR17, UR61, UR17, 0x18 ;  /* 0x000000113d117291 */ /* 0x000fe4000f8ec0ff */
[----:B------:R-:W-:Y:S02]  /*3df0*/  UPLOP3.LUT UP3, UPT, UPT, UPT, UPT, 0x40, 0x4 ;  /* 0x000000000004789c */ /* 0x000fe40003f6e870 */
[----:B------:R-:W-:Y:S01]  /*3e00*/  UIADD3 UR27, UPT, UPT, UR17, 0x40, URZ ;  /* 0x00000040111b7890 */ /* 0x000fe2000fffe0ff */
[----:B------:R-:W-:Y:S01]  /*3e10*/  UMOV UR6, UR7 ;  /* 0x0000000700067c82 */ /* 0x000fe20008000000 */
[----:B------:R-:W-:Y:S01]  /*3e20*/  UMOV UR32, UR9 ;  /* 0x0000000900207c82 */ /* 0x000fe20008000000 */
[----:B------:R-:W-:Y:S02]  /*3e30*/  UISETP.GE.AND UP0, UPT, UR40, 0x1, UPT ;  /* 0x000000012800788c */ /* 0x000fe4000bf06270 */
[----:B------:R-:W-:Y:S01]  /*3e40*/  UISETP.NE.AND UP4, UPT, UR40, 0x1, UPT ;  /* 0x000000012800788c */ /* 0x000fe2000bf85270 */
[----:B------:R-:W1:Y:S01]  /*3e50*/  LDCU.64 UR14, c[0x0][0xb28] ;  /* 0x00016500ff0e77ac */ /* 0x000e620008000a00 */
[----:B------:R-:W-:-:S02]  /*3e60*/  UISETP.NE.AND UP6, UPT, UR16, 0x1, UPT ;  /* 0x000000011000788c */ /* 0x000fc4000bfc5270 */
[----:B------:R-:W-:Y:S02]  /*3e70*/  UISETP.NE.AND UP5, UPT, UR30, 0x1, UPT ;  /* 0x000000011e00788c */ /* 0x000fe4000bfa5270 */
[----:B------:R-:W-:Y:S02]  /*3e80*/  UPRMT UR27, UR61, 0x654, UR27 ;  /* 0x000006543d1b7896 */ /* 0x000fe4000800001b */
[----:B------:R-:W-:Y:S02]  /*3e90*/  USHF.R.U32.HI UR33, URZ, UR29, UR6 ;  /* 0x0000001dff217299 */ /* 0x000fe40008011606 */
[----:B--2---:R-:W-:Y:S02]  /*3ea0*/  USHF.R.U32.HI UR32, URZ, UR35, UR32 ;  /* 0x00000023ff207299 */ /* 0x004fe40008011620 */
[----:B------:R-:W-:-:S11]  /*3eb0*/  UISETP.NE.AND UP2, UPT, UR4, 0x1, UPT ;  /* 0x000000010400788c */ /* 0x000fd6000bf45270 */
.L_x_82:
[C---:B------:R-:W-:Y:S02]  /*3ec0*/  LEA R7, R14.reuse, UR17, 0x3 ;  /* 0x000000110e077c11 */ /* 0x040fe4000f8e18ff */
[----:B------:R-:W-:Y:S02]  /*3ed0*/  SHF.L.U32 R0, R13, 0x1f, RZ ;  /* 0x0000001f0d007819 */ /* 0x000fe400000006ff */
[----:B------:R-:W-:Y:S02]  /*3ee0*/  LEA R8, R14, UR17, 0x4 ;  /* 0x000000110e087c11 */ /* 0x000fe4000f8e20ff */
[----:B--2---:R-:W2:Y:S02]  /*3ef0*/  SYNCS.PHASECHK.TRANS64.TRYWAIT P0, [R7+URZ+0x60], R0 ;  /* 0x00006000070075a7 */ /* 0x004ea400080011ff */
[----:B--2---:R-:W-:Y:S05]  /*3f00*/  @!P0 BRA `(.L_x_75) ;  /* 0x0000003400a88947 */ /* 0x004fea0003800000 */
.L_x_129:
[----:B------:R-:W3:Y:S01]  /*3f10*/  LDS.128 R8, [R8+0xf0] ;  /* 0x0000f00008087984 */ /* 0x000ee20000000c00 */
[----:B------:R-:W-:Y:S01]  /*3f20*/  UISETP.GE.AND UP0, UPT, UR40, 0x1, UPT ;  /* 0x000000012800788c */ /* 0x000fe2000bf06270 */
[----:B------:R-:W-:Y:S01]  /*3f30*/  @!PT LDS RZ, [RZ] ;  /* 0x00000000fffff984 */ /* 0x000fe20000000800 */
[----:B------:R-:W-:Y:S01]  /*3f40*/  @!PT LDS RZ, [RZ] ;  /* 0x00000000fffff984 */ /* 0x000fe20000000800 */
[----:B------:R-:W-:Y:S01]  /*3f50*/  @!PT LDS RZ, [RZ] ;  /* 0x00000000fffff984 */ /* 0x000fe20000000800 */
[----:B------:R-:W-:Y:S01]  /*3f60*/  @!PT LDS RZ, [RZ] ;  /* 0x00000000fffff984 */ /* 0x000fe20000000800 */
[----:B------:R1:W-:Y:S06]  /*3f70*/  MEMBAR.ALL.CTA ;  /* 0x0000000000007992 */ /* 0x0003ec0000008000 */
[----:B-1----:R-:W1:Y:S01]  /*3f80*/  FENCE.VIEW.ASYNC.S ;  /* 0x00000000000073c6 */ /* 0x002e620000000000 */
[----:B---3--:R-:W-:Y:S11]  /*3f90*/  LOP3.LUT P0, RZ, R10, 0x1, RZ, 0xc0, !PT ;  /* 0x000000010aff7812 */ /* 0x008ff6000780c0ff */
[----:B------:R-:W-:Y:S02]  /*3fa0*/  @!UPT UIADD3 URZ, UPT, UPT, URZ, URZ, URZ ;  /* 0x000000fffffff290 */ /* 0x000fe4000fffe0ff */
[----:B-1----:R-:W-:Y:S01]  /*3fb0*/  VOTEU.ANY UP1, P0 ;  /* 0x0000000000ff7886 */ /* 0x002fe20000020100 */
[----:B------:R-:W-:Y:S11]  /*3fc0*/  PLOP3.LUT P0, PT, PT, PT, UP1, 0x80, 0x8 ;  /* 0x000000000008781c */ /* 0x000ff60003f0f018 */
[----:B------:R-:W-:Y:S02]  /*3fd0*/  @!UPT UIADD3 URZ, UPT, UPT, URZ, URZ, URZ ;  /* 0x000000fffffff290 */ /* 0x000fe4000fffe0ff */
[----:B--2---:R-:W-:Y:S02]  /*3fe0*/  @P0 SHF.R.U32.HI R0, RZ, 0x10, R9 ;  /* 0x00000010ff000819 */ /* 0x004fe40000011609 */
[----:B------:R-:W-:Y:S02]  /*3ff0*/  @P0 MOV R6, R8 ;  /* 0x0000000800060202 */ /* 0x000fe40000000f00 */
[----:B------:R-:W-:Y:S01]  /*4000*/  @P0 R2UR UR4, R0 ;  /* 0x00000000000402ca */ /* 0x000fe200000e0000 */
[----:B------:R-:W-:Y:S01]  /*4010*/  VIADD R0, R7, 0x70 ;  /* 0x0000007007007836 */ /* 0x000fe20000000000 */
[----:B------:R-:W-:Y:S02]  /*4020*/  @P0 LOP3.LUT R8, R9, 0xffff, RZ, 0xc0, !PT ;  /* 0x0000ffff09080812 */ /* 0x000fe400078ec0ff */
[----:B------:R-:W-:Y:S02]  /*4030*/  @P0 R2UR UR6, R6 ;  /* 0x00000000060602ca */ /* 0x000fe400000e0000 */
[----:B------:R-:W-:Y:S02]  /*4040*/  PRMT R0, RZ, 0x654, R0 ;  /* 0x00000654ff007816 */ /* 0x000fe40000000000 */
[----:B------:R-:W-:Y:S02]  /*4050*/  @P0 R2UR UR5, R8 ;  /* 0x00000000080502ca */ /* 0x000fe400000e0000 */
[----:B------:R1:W-:Y:S03]  /*4060*/  SYNCS.ARRIVE.TRANS64.RED.A1T0 RZ, [R0+URZ], RZ ;  /* 0x000000ff00ff79a7 */ /* 0x0003e600081004ff */
[----:B------:R-:W-:Y:S04]  /*4070*/  @UP1 UMOV UR24, UR4 ;  /* 0x0000000400181c82 */ /* 0x000fe80008000000 */
[----:B------:R-:W-:Y:S04]  /*4080*/  @UP1 UMOV UR13, UR6 ;  /* 0x00000006000d1c82 */ /* 0x000fe80008000000 */
[----:B------:R-:W-:Y:S01]  /*4090*/  @UP1 UMOV UR7, UR5 ;  /* 0x0000000500071c82 */ /* 0x000fe20008000000 */
[----:B------:R-:W-:Y:S05]  /*40a0*/  BRA.U !UP0, `(.L_x_76) ;  /* 0x0000000108a47547 */ /* 0x000fea000b800000 */
[----:B------:R-:W-:Y:S02]  /*40b0*/  UIMAD.WIDE.U32 UR10, UR7, UR31, URZ ;  /* 0x0000001f070a72a5 */ /* 0x000fe4000f8e00ff */
[----:B------:R-:W-:Y:S02]  /*40c0*/  UIMAD.WIDE.U32 UR18, UR13, UR28, URZ ;  /* 0x0000001c0d1272a5 */ /* 0x000fe4000f8e00ff */
[----:B------:R-:W-:Y:S02]  /*40d0*/  USEL UR4, UR25, UR32, !UP5 ;  /* 0x0000002019047287 */ /* 0x000fe4000e800000 */
[----:B------:R-:W-:Y:S02]  /*40e0*/  USEL UR8, UR26, UR33, !UP6 ;  /* 0x000000211a087287 */ /* 0x000fe4000f000000 */
[----:B------:R-:W-:Y:S02]  /*40f0*/  UIMAD.WIDE.U32 UR20, UR4, UR14, URZ ;  /* 0x0000000e041472a5 */ /* 0x000fe4000f8e00ff */
[----:B------:R-:W-:Y:S01]  /*4100*/  UIMAD.WIDE.U32 UR22, UR8, UR14, URZ ;  /* 0x0000000e081672a5 */ /* 0x000fe2000f8e00ff */
[----:B------:R-:W-:Y:S02]  /*4110*/  UMOV UR5, UR11 ;  /* 0x0000000b00057c82 */ /* 0x000fe40008000000 */
[----:B------:R-:W-:Y:S03]  /*4120*/  USHF.R.U32.HI UR6, URZ, UR35, UR5 ;  /* 0x00000023ff067299 */ /* 0x000fe60008011605 */
[----:B------:R-:W-:Y:S01]  /*4130*/  UMOV UR5, UR19 ;  /* 0x0000001300057c82 */ /* 0x000fe20008000000 */
[----:B------:R-:W-:Y:S02]  /*4140*/  USEL UR6, UR7, UR6, !UP5 ;  /* 0x0000000607067287 */ /* 0x000fe4000e800000 */
[----:B------:R-:W-:Y:S02]  /*4150*/  USHF.R.U32.HI UR9, URZ, UR29, UR5 ;  /* 0x0000001dff097299 */ /* 0x000fe40008011605 */
[----:B------:R-:W-:Y:S01]  /*4160*/  UIMAD.WIDE.U32 UR10, UR6, UR14, URZ ;  /* 0x0000000e060a72a5 */ /* 0x000fe2000f8e00ff */
[----:B------:R-:W-:Y:S02]  /*4170*/  UMOV UR5, UR21 ;  /* 0x0000001500057c82 */ /* 0x000fe40008000000 */
[----:B------:R-:W-:Y:S03]  /*4180*/  @UP4 USHF.R.U32.HI UR4, URZ, UR15, UR5 ;  /* 0x0000000fff044299 */ /* 0x000fe60008011605 */
[----:B------:R-:W-:Y:S01]  /*4190*/  UMOV UR5, UR23 ;  /* 0x0000001700057c82 */ /* 0x000fe20008000000 */
[----:B------:R-:W-:Y:S02]  /*41a0*/  UIMAD UR4, UR40, UR4, URZ ;  /* 0x00000004280472a4 */ /* 0x000fe4000f8e02ff */
[----:B------:R-:W-:Y:S02]  /*41b0*/  @UP4 USHF.R.U32.HI UR8, URZ, UR15, UR5 ;  /* 0x0000000fff084299 */ /* 0x000fe40008011605 */
[----:B------:R-:W-:Y:S02]  /*41c0*/  USEL UR5, UR13, UR9, !UP6 ;  /* 0x000000090d057287 */ /* 0x000fe4000f000000 */
[----:B------:R-:W-:Y:S02]  /*41d0*/  UIMAD UR9, UR40, UR8, URZ ;  /* 0x00000008280972a4 */ /* 0x000fe4000f8e02ff */
[----:B------:R-:W-:Y:S03]  /*41e0*/  UISETP.GE.AND UP0, UPT, UR6, UR4, UPT ;  /* 0x000000040600728c */ /* 0x000fe6000bf06270 */
[----:B------:R-:W-:Y:S01]  /*41f0*/  UMOV UR4, UR11 ;  /* 0x0000000b00047c82 */ /* 0x000fe20008000000 */
[----:B------:R-:W-:Y:S02]  /*4200*/  UISETP.GE.OR UP0, UPT, UR5, UR9, UP0 ;  /* 0x000000090500728c */ /* 0x000fe40008706670 */
[----:B------:R-:W-:Y:S02]  /*4210*/  USHF.R.U32.HI UR4, URZ, UR15, UR4 ;  /* 0x0000000fff047299 */ /* 0x000fe40008011604 */
[----:B------:R-:W-:Y:S02]  /*4220*/  UIMAD.WIDE.U32 UR10, UR5, UR14, URZ ;  /* 0x0000000e050a72a5 */ /* 0x000fe4000f8e00ff */
[----:B------:R-:W-:Y:S04]  /*4230*/  USEL UR12, UR6, UR4, !UP4 ;  /* 0x00000004060c7287 */ /* 0x000fe8000e000000 */
[----:B------:R-:W-:Y:S01]  /*4240*/  UIADD3 UR9, UPT, UPT, -UR12, URZ, URZ ;  /* 0x000000ff0c097290 */ /* 0x000fe2000fffe1ff */
[----:B------:R-:W-:Y:S02]  /*4250*/  @!UP0 UMOV UR4, UR11 ;  /* 0x0000000b00048c82 */ /* 0x000fe40008000000 */
[----:B------:R-:W-:Y:S02]  /*4260*/  @!UP0 USHF.R.U32.HI UR4, URZ, UR15, UR4 ;  /* 0x0000000fff048299 */ /* 0x000fe40008011604 */
[----:B------:R-:W-:Y:S02]  /*4270*/  UIMAD UR9, UR40, UR9, UR6 ;  /* 0x00000009280972a4 */ /* 0x000fe4000f8e0206 */
[----:B------:R-:W-:Y:S04]  /*4280*/  @!UP0 USEL UR4, UR5, UR4, !UP4 ;  /* 0x0000000405048287 */ /* 0x000fe8000e000000 */
[----:B------:R-:W-:Y:S02]  /*4290*/  @!UP0 UIMAD UR9, UR8, UR9, UR4 ;  /* 0x00000009080982a4 */ /* 0x000fe4000f8e0204 */
[----:B------:R-:W-:Y:S02]  /*42a0*/  @!UP0 UIADD3 UR10, UPT, UPT, UR12, -UR4, URZ ;  /* 0x800000040c0a8290 */ /* 0x000fe4000fffe0ff */
[----:B------:R-:W-:Y:S02]  /*42b0*/  UIADD3 UR4, UPT, UPT, -UR5, URZ, URZ ;  /* 0x000000ff05047290 */ /* 0x000fe4000fffe1ff */
[----:B------:R-:W-:Y:S02]  /*42c0*/  UIADD3 UR8, UPT, UPT, -UR6, URZ, URZ ;  /* 0x000000ff06087290 */ /* 0x000fe4000fffe1ff */
[----:B------:R-:W-:Y:S02]  /*42d0*/  @!UP0 UIMAD UR6, UR10, UR40, UR5 ;  /* 0x000000280a0682a4 */ /* 0x000fe4000f8e0205 */
[----:B------:R-:W-:Y:S02]  /*42e0*/  UIMAD UR13, UR16, UR4, UR13 ;  /* 0x00000004100d72a4 */ /* 0x000fe4000f8e020d */
[----:B------:R-:W-:Y:S01]  /*42f0*/  UIMAD UR7, UR30, UR8, UR7 ;  /* 0x000000081e0772a4 */ /* 0x000fe2000f8e0207 */
[----:B------:R-:W-:Y:S02]  /*4300*/  @!UP0 UMOV UR5, UR9 ;  /* 0x0000000900058c82 */ /* 0x000fe40008000000 */
[----:B------:R-:W-:Y:S02]  /*4310*/  UIMAD UR13, UR5, UR16, UR13 ;  /* 0x00000010050d72a4 */ /* 0x000fe4000f8e020d */
[----:B------:R-:W-:Y:S11]  /*4320*/  UIMAD UR7, UR6, UR30, UR7 ;  /* 0x0000001e060772a4 */ /* 0x000ff6000f8e0207 */
[----:B------:R-:W-:Y:S01]  /*4330*/  @!UPT UIADD3 URZ, UPT, UPT, URZ, URZ, URZ ;  /* 0x000000fffffff290 */ /* 0x000fe2000fffe0ff */
.L_x_76:
[----:B------:R-:W2:Y:S01]  /*4340*/  @!UP2 LDCU.128 UR20, c[0x0][0xb10] ;  /* 0x00016200ff14a7ac */ /* 0x000ea20008000c00 */
[C---:B----4-:R-:W-:Y:S02]  /*4350*/  ISETP.NE.U32.AND P1, PT, R4.reuse, RZ, PT ;  /* 0x000000ff0400720c */ /* 0x050fe40003f25070 */
[----:B------:R-:W-:Y:S02]  /*4360*/  ISETP.NE.U32.AND P0, PT, R4, RZ, PT ;  /* 0x000000ff0400720c */ /* 0x000fe40003f05070 */
[C---:B------:R-:W-:Y:S02]  /*4370*/  ISETP.NE.AND.EX P1, PT, R5.reuse, RZ, PT, P1 ;  /* 0x000000ff0500720c */ /* 0x040fe40003f25310 */
[----:B------:R-:W-:Y:S01]  /*4380*/  ISETP.NE.AND.EX P0, PT, R5, RZ, PT, P0 ;  /* 0x000000ff0500720c */ /* 0x000fe20003f05300 */
[----:B------:R-:W3:Y:S01]  /*4390*/  @!UP2 LDCU UR5, c[0x0][0xb0c] ;  /* 0x00016180ff05a7ac */ /* 0x000ee20008000800 */
[----:B------:R-:W-:Y:S01]  /*43a0*/  SHF.L.U32 R6, R15, 0x1f, RZ ;  /* 0x0000001f0f067819 */ /* 0x000fe200000006ff */
[----:B--2---:R-:W-:Y:S07]  /*43b0*/  UIMAD.WIDE.U32 UR8, UR13, UR20, URZ ;  /* 0x000000140d0872a5 */ /* 0x004fee000f8e00ff */
[----:B------:R-:W-:Y:S01]  /*43c0*/  @!UP2 UMOV UR4, UR9 ;  /* 0x000000090004ac82 */ /* 0x000fe20008000000 */
[----:B---3--:R-:W-:Y:S02]  /*43d0*/  @!UP2 UISETP.NE.AND UP0, UPT, UR5, 0x1, UPT ;  /* 0x000000010500a88c */ /* 0x008fe4000bf05270 */
[----:B------:R-:W-:Y:S02]  /*43e0*/  @!UP2 USHF.R.U32.HI UR4, URZ, UR21, UR4 ;  /* 0x00000015ff04a299 */ /* 0x000fe40008011604 */
[----:B------:R-:W-:Y:S02]  /*43f0*/  UIMAD.WIDE.U32 UR8, UR7, UR23, URZ ;  /* 0x00000017070872a5 */ /* 0x000fe4000f8e00ff */
[----:B------:R-:W-:Y:S02]  /*4400*/  @!UP2 USEL UR10, UR13, UR4, !UP0 ;  /* 0x000000040d0aa287 */ /* 0x000fe4000c000000 */
[----:B------:R-:W-:Y:S03]  /*4410*/  @!UP2 UISETP.NE.AND UP0, UPT, UR22, 0x1, UPT ;  /* 0x000000011600a88c */ /* 0x000fe6000bf05270 */
[----:B------:R-:W-:Y:S02]  /*4420*/  @!UP2 UMOV UR6, UR9 ;  /* 0x000000090006ac82 */ /* 0x000fe40008000000 */
[----:B------:R-:W2:Y:S02]  /*4430*/  @!UP2 LDCU UR4, c[0x0][0xb20] ;  /* 0x00016400ff04a7ac */ /* 0x000ea40008000800 */
[----:B--2---:R-:W-:Y:S04]  /*4440*/  @!UP2 USHF.R.U32.HI UR6, URZ, UR4, UR6 ;  /* 0x00000004ff06a299 */ /* 0x004fe80008011606 */
[----:B------:R-:W-:Y:S04]  /*4450*/  @!UP2 USEL UR6, UR7, UR6, !UP0 ;  /* 0x000000060706a287 */ /* 0x000fe8000c000000 */
[----:B------:R-:W-:Y:S02]  /*4460*/  @!UP2 UIADD3 UR4, UPT, UPT, -UR10, UR6, URZ ;  /* 0x000000060a04a290 */ /* 0x000fe4000fffe1ff */
[----:B------:R-:W-:Y:S02]  /*4470*/  @!UP2 UIADD3 UR6, UPT, UPT, UR10, -UR6, URZ ;  /* 0x800000060a06a290 */ /* 0x000fe4000fffe0ff */
[----:B------:R-:W-:Y:S02]  /*4480*/  @!UP2 UIMAD UR13, UR4, UR5, UR13 ;  /* 0x00000005040da2a4 */ /* 0x000fe4000f8e020d */
[----:B------:R-:W-:Y:S01]  /*4490*/  @!UP2 UIMAD UR7, UR6, UR22, UR7 ;  /* 0x000000160607a2a4 */ /* 0x000fe2000f8e0207 */
[----:B------:R-:W-:Y:S11]  /*44a0*/  BRA.U UP3, `(.L_x_77) ;  /* 0x0000000103107547 */ /* 0x000ff6000b800000 */
[----:B------:R-:W-:Y:S04]  /*44b0*/  MOV R7, UR34 ;  /* 0x0000002200077c02 */ /* 0x000fe80008000f00 */
[----:B------:R-:W-:Y:S04]  /*44c0*/  SHF.L.U32 R7, R7, 0x1f, RZ ;  /* 0x0000001f07077819 */ /* 0x000fe800000006ff */
[----:B------:R-:W2:Y:S02]  /*44d0*/  SYNCS.PHASECHK.TRANS64.TRYWAIT P2, [UR17+0x58], R7 ;  /* 0x00005807ff0075a7 */ /* 0x000ea40008041111 */
[----:B--2---:R-:W-:Y:S05]  /*44e0*/  @!P2 BRA `(.L_x_78) ;  /* 0x000000300044a947 */ /* 0x004fea0003800000 */
.L_x_77:
[----:B------:R-:W-:Y:S05]  /*44f0*/  @!P1 BRA `(.L_x_79) ;  /* 0x0000000000309947 */ /* 0x000fea0003800000 */
[----:B------:R-:W-:Y:S01]  /*4500*/  ISETP.NE.U32.AND P1, PT, R2, RZ, PT ;  /* 0x000000ff0200720c */ /* 0x000fe20003f25070 */
[----:B------:R-:W2:Y:S01]  /*4510*/  LDCU.64 UR4, c[0x0][0x358] ;  /* 0x00006b00ff0477ac */ /* 0x000ea20008000a00 */
[----:B------:R-:W-:Y:S02]  /*4520*/  IMAD.MOV.U32 R141, RZ, RZ, 0x1 ;  /* 0x00000001ff8d7424 */ /* 0x000fe400078e00ff */
[----:B------:R-:W-:Y:S11]  /*4530*/  ISETP.NE.AND.EX P1, PT, R3, RZ, PT, P1 ;  /* 0x000000ff0300720c */ /* 0x000ff60003f25310 */
[----:B------:R-:W-:Y:S02]  /*4540*/  @!UPT UIADD3 URZ, UPT, UPT, URZ, URZ, URZ ;  /* 0x000000fffffff290 */ /* 0x000fe4000fffe0ff */
[----:B------:R-:W3:Y:S01]  /*4550*/  @P1 LDC.64 R8, c[0x0][0x888] ;  /* 0x00022200ff081b82 */ /* 0x000ee20000000a00 */
[----:B-1----:R-:W-:Y:S04]  /*4560*/  @P1 IMAD R0, R4, UR36, RZ ;  /* 0x0000002404001c24 */ /* 0x002fe8000f8e02ff */
[----:B---3--:R-:W-:Y:S04]  /*4570*/  @P1 IMAD.WIDE R8, R0, 0x4, R8 ;  /* 0x0000000400081825 */ /* 0x008fe800078e0208 */
[----:B------:R-:W-:Y:S01]  /*4580*/  HFMA2 R0, -RZ, RZ, 0, 5.9604644775390625e-08 ;  /* 0x00000001ff007431 */ /* 0x000fe200000001ff */
[----:B--2--5:R2:W5:Y:S04]  /*4590*/  @P1 LDG.E R71, desc[UR4][R8.64] ;  /* 0x0000000408471981 */ /* 0x024568000c1e1900 */
[----:B------:R-:W-:Y:S01]  /*45a0*/  @!P1 PRMT R141, R0, 0x7610, R141 ;  /* 0x00007610008d9816 */ /* 0x000fe2000000008d */
[----:B--2---:R-:W3:Y:S06]  /*45b0*/  @!P1 LDC R71, c[0x0][0x880] ;  /* 0x00022000ff479b82 */ /* 0x004eec0000000800 */
.L_x_79:
[----:B---3-5:R-:W-:Y:S01]  /*45c0*/  @!P0 FSETP.EQ.AND P1, PT, R71, RZ, PT ;  /* 0x000000ff4700820b */ /* 0x028fe20003f22000 */
[----:B------:R-:W-:Y:S01]  /*45d0*/  @!UPT UIADD3 URZ, UPT, UPT, URZ, URZ, URZ ;  /* 0x000000fffffff290 */ /* 0x000fe2000fffe0ff */
[----:B------:R-:W-:Y:S11]  /*45e0*/  @!P0 BRA `(.L_x_80) ;  /* 0x0000000000188947 */ /* 0x000ff60003800000 */
[----:B------:R-:W-:Y:S02]  /*45f0*/  LOP3.LUT P0, RZ, R141, 0xff, RZ, 0xc0, !PT ;  /* 0x000000ff8dff7812 */ /* 0x000fe4000780c0ff */
[----:B------:R-:W-:Y:S04]  /*4600*/  ISETP.NE.U32.AND P1, PT, R2, RZ, PT ;  /* 0x000000ff0200720c */ /* 0x000fe80003f25070 */
[----:B------:R-:W-:Y:S04]  /*4610*/  ISETP.NE.AND.EX P1, PT, R3, RZ, PT, P1 ;  /* 0x000000ff0300720c */ /* 0x000fe80003f25310 */
[----:B------:R-:W-:Y:S03]  /*4620*/  PLOP3.LUT P1, PT, P1, PT, PT, 0x8, 0x80 ;  /* 0x000000000080781c */ /* 0x000fe60000f2e170 */
[----:B------:R-:W-:Y:S11]  /*4630*/  @P0 FSETP.EQ.AND P1, PT, R71, RZ, PT ;  /* 0x000000ff4700020b */ /* 0x000ff60003f22000 */
[----:B------:R-:W-:Y:S02]  /*4640*/  @!UPT UIADD3 URZ, UPT, UPT, URZ, URZ, URZ ;  /* 0x000000fffffff290 */ /* 0x000fe4000fffe0ff */
.L_x_80:
[----:B------:R-:W2:Y:S01]  /*4650*/  SYNCS.PHASECHK.TRANS64.TRYWAIT P0, [UR17+0x48], R6 ;  /* 0x00004806ff0075a7 */ /* 0x000ea20008001111 */
[----:B------:R-:W-:Y:S02]  /*4660*/  ELECT P2, URZ, PT ;  /* 0x0000000000ff782f */ /* 0x000fe40003840000 */
[----:B------:R-:W-:Y:S01]  /*4670*/  IADD3 R14, PT, PT, R14, 0x1, RZ ;  /* 0x000000010e0e7810 */ /* 0x000fe20007ffe0ff */
[----:B--2---:R-:W-:Y:S10]  /*4680*/  @!P0 BRA `(.L_x_81) ;  /* 0x0000002c00f48947 */ /* 0x004ff40003800000 */
.L_x_132:
[----:B------:R-:W-:Y:S01]  /*4690*/  PLOP3.LUT P1, PT, P1, P2, PT, 0xf2, 0x2f ;  /* 0x00000000002f781c */ /* 0x000fe20000f25e72 */
[----:B------:R-:W-:Y:S01]  /*46a0*/  UMOV UR18, 0x0 ;  /* 0x0000000000127882 */ /* 0x000fe20000000000 */
[----:B------:R-:W-:Y:S01]  /*46b0*/  UMOV UR19, 0x10000000 ;  /* 0x1000000000137882 */ /* 0x000fe20000000000 */
[----:B------:R-:W-:Y:S01]  /*46c0*/  UMOV UR12, UR36 ;  /* 0x00000024000c7c82 */ /* 0x000fe20008000000 */
[----:B------:R-:W-:Y:S01]  /*46d0*/  LOP3.LUT R15, R15, 0x1, RZ, 0x3c, !PT ;  /* 0x000000010f0f7812 */ /* 0x000fe200078e3cff */
[----:B------:R-:W-:Y:S01]  /*46e0*/  UPLOP3.LUT UP3, UPT, UPT, UPT, UPT, 0x80, 0x8 ;  /* 0x000000000008789c */ /* 0x000fe20003f6f070 */
[----:B------:R-:W-:Y:S07]  /*46f0*/  UMOV UR36, UR24 ;  /* 0x0000001800247c82 */ /* 0x000fee0008000000 */
[----:B-1----:R-:W-:Y:S01]  /*4700*/  @!P1 IADD3 R6, P0, PT, R16, 0x580, RZ ;  /* 0x0000058010069810 */ /* 0x002fe20007f1e0ff */
[----:B------:R-:W-:Y:S03]  /*4710*/  VOTEU.ALL UP0, P1 ;  /* 0x0000000000ff7886 */ /* 0x000fe60000800000 */
[----:B------:R-:W-:Y:S01]  /*4720*/  @!P1 R2UR UR5, R6 ;  /* 0x00000000060592ca */ /* 0x000fe200000e0000 */
[----:B------:R-:W-:Y:S01]  /*4730*/  @!P1 IMAD.X R0, RZ, RZ, R17, P0 ;  /* 0x000000ffff009224 */ /* 0x000fe200000e0611 */
[----:B------:R-:W-:Y:S01]  /*4740*/  @!UP0 USHF.L.U32 UR10, UR45, 0x6, URZ ;  /* 0x000000062d0a8899 */ /* 0x000fe200080006ff */
[----:B------:R-:W-:Y:S01]  /*4750*/  ISETP.NE.AND P0, PT, R14, 0x2, PT ;  /* 0x000000020e00780c */ /* 0x000fe20003f05270 */
[----:B------:R-:W-:Y:S02]  /*4760*/  @!UP0 USHF.L.U32 UR11, UR46, 0x7, URZ ;  /* 0x000000072e0b8899 */ /* 0x000fe400080006ff */
[----:B------:R-:W-:Y:S01]  /*4770*/  @!P1 R2UR UR4, R0 ;  /* 0x00000000000492ca */ /* 0x000fe200000e0000 */
[----:B------:R-:W-:Y:S01]  /*4780*/  @!UP0 UIADD3 UR8, UPT, UPT, UR17, 0x200, URZ ;  /* 0x0000020011088890 */ /* 0x000fe2000fffe0ff */
[----:B------:R-:W-:Y:S01]  /*4790*/  SEL R0, RZ, 0x1, P0 ;  /* 0x00000001ff007807 */ /* 0x000fe20000000000 */
[----:B------:R-:W-:Y:S01]  /*47a0*/  @!UP0 UIADD3 UR9, UPT, UPT, UR17, 0x40, URZ ;  /* 0x0000004011098890 */ /* 0x000fe2000fffe0ff */
[----:B------:R-:W-:Y:S01]  /*47b0*/  SEL R14, R14, RZ, P0 ;  /* 0x000000ff0e0e7207 */ /* 0x000fe20000000000 */
[----:B------:R-:W-:Y:S01]  /*47c0*/  VOTEU.ALL UP0, P1 ;  /* 0x0000000000ff7886 */ /* 0x000fe20000800000 */
[----:B------:R-:W-:Y:S01]  /*47d0*/  LOP3.LUT R13, R13, R0, RZ, 0x3c, !PT ;  /* 0x000000000d0d7212 */ /* 0x000fe200078e3cff */
[----:B------:R-:W-:Y:S01]  /*47e0*/  IMAD.U32 R6, RZ, RZ, UR5 ;  /* 0x00000005ff067e24 */ /* 0x000fe2000f8e00ff */
[----:B------:R-:W-:Y:S02]  /*47f0*/  UIADD3 UR45, UPT, UPT, UR7, UR55, URZ ;  /* 0x00000037072d7290 */ /* 0x000fe4000fffe0ff */
[----:B------:R-:W-:Y:S03]  /*4800*/  UIADD3 UR46, UPT, UPT, UR13, UR58, URZ ;  /* 0x0000003a0d2e7290 */ /* 0x000fe6000fffe0ff */
[----:B------:R-:W-:Y:S01]  /*4810*/  IMAD.U32 R7, RZ, RZ, UR4 ;  /* 0x00000004ff077e24 */ /* 0x000fe2000f8e00ff */
[----:B------:R-:W-:Y:S04]  /*4820*/  @!P1 R2UR UR4, R6 ;  /* 0x00000000060492ca */ /* 0x000fe800000e0000 */
[----:B------:R-:W-:Y:S11]  /*4830*/  @!P1 R2UR UR5, R7 ;  /* 0x00000000070592ca */ /* 0x000ff600000e0000 */
[----:B------:R-:W-:Y:S02]  /*4840*/  @!UPT UIADD3 URZ, UPT, UPT, URZ, URZ, URZ ;  /* 0x000000fffffff290 */ /* 0x000fe4000fffe0ff */
[----:B------:R2:W-:Y:S01]  /*4850*/  @!UP0 UTMALDG.3D [UR8], [UR4], desc[UR18] ;  /* 0x00001208040085b4 */ /* 0x0005e20008011000 */
[----:B------:R2:W-:Y:S01]  /*4860*/  @!P1 SYNCS.ARRIVE.TRANS64.RED.A0TR RZ, [UR17+0x40], R12 ;  /* 0x0000400cffff99a7 */ /* 0x0005e20008300411 */
[----:B------:R-:W-:Y:S01]  /*4870*/  SYNCS.ARRIVE.TRANS64.RED.A1T0 RZ, [UR27], RZ ;  /* 0x000000ffffff79a7 */ /* 0x000fe2000810041b */
[----:B------:R-:W-:Y:S05]  /*4880*/  BRA.U UP1, `(.L_x_82) ;  /* 0xfffffff5018c7547 */ /* 0x000fea000b83ffff */
[----:B------:R-:W-:Y:S07]  /*4890*/  MOV R0, UR17 ;  /* 0x0000001100007c02 */ /* 0x000fee0008000f00 */
.L_x_83:
[----:B-1----:R-:W-:-:S04]  /*48a0*/  SHF.L.U32 R2, R15, 0x1f, RZ ;  /* 0x0000001f0f027819 */ /* 0x002fc800000006ff */
[----:B------:R1:W3:Y:S03]  /*48b0*/  SYNCS.PHASECHK.TRANS64.TRYWAIT P0, [R0+URZ+0x48], R2 ;  /* 0x00004802000075a7 */ /* 0x0002e600080011ff */
[----:B---3--:R-:W-:Y:S05]  /*48c0*/  @!P0 NANOSLEEP.SYNCS 0x989680 ;  /* 0x009896800000895d */ /* 0x008fea0003900000 */
[----:B------:R-:W3:Y:S02]  /*48d0*/  @!P0 SYNCS.PHASECHK.TRANS64 P0, [R0+URZ+0x48], R2 ;  /* 0x00004802000085a7 */ /* 0x000ee400080010ff */
[----:B--23--:R-:W-:Y:S05]  /*48e0*/  @P0 EXIT ;  /* 0x000000000000094d */ /* 0x00cfea0003800000 */
[----:B------:R-:W-:Y:S05]  /*48f0*/  BRA `(.L_x_83) ;  /* 0xfffffffc00e87947 */ /* 0x000fea000383ffff */
.L_x_74:
[----:B------:R-:W-:-:S06]  /*4900*/  UISETP.GE.AND UP0, UPT, UR22, 0x4, UPT ;  /* 0x000000041600788c */ /* 0x000fcc000bf06270 */
[----:B------:R-:W-:-:S13]  /*4910*/  PLOP3.LUT P0, PT, PT, PT, UP0, 0x80, 0x8 ;  /* 0x000000000008781c */ /* 0x000fda0003f0f008 */
[----:B------:R-:W-:Y:S05]  /*4920*/  @!P0 EXIT ;  /* 0x000000000000894d */ /* 0x000fea0003800000 */
[----:B------:R-:W-:Y:S01]  /*4930*/  BAR.SYNC.DEFER_BLOCKING 0x6, 0xa0 ;  /* 0x0182800000007b1d */ /* 0x000fe20000010000 */
[C---:B------:R-:W-:Y:S02]  /*4940*/  IMAD.SHL.U32 R4, R131.reuse, 0x40, RZ ;  /* 0x0000004083047824 */ /* 0x040fe400078e00ff */
[----:B------:R-:W-:Y:S02]  /*4950*/  HFMA2 R68, -RZ, RZ, 0, 0 ;  /* 0x00000000ff447431 */ /* 0x000fe400000001ff */
[C---:B------:R-:W-:Y:S01]  /*4960*/  IMAD.SHL.U32 R140, R131.reuse, 0x8, RZ ;  /* 0x00000008838c7824 */ /* 0x040fe200078e00ff */
[----:B------:R-:W-:Y:S01]  /*4970*/  CS2R R144, SRZ ;  /* 0x0000000000907805 */ /* 0x000fe2000001ff00 */
[C---:B------:R-:W-:Y:S01]  /*4980*/  IMAD.SHL.U32 R147, R131.reuse, 0x10, RZ ;  /* 0x0000001083937824 */ /* 0x040fe200078e00ff */
[----:B------:R-:W-:Y:S01]  /*4990*/  UMOV UR44, 0x400 ;  /* 0x00000400002c7882 */ /* 0x000fe20000000000 */
[----:B------:R-:W-:Y:S01]  /*49a0*/  LOP3.LUT R5, R4, 0x180, RZ, 0xc0, !PT ;  /* 0x0000018004057812 */ /* 0x000fe200078ec0ff */
[----:B------:R-:W-:Y:S01]  /*49b0*/  ULEA UR44, UR61, UR44, 0x18 ;  /* 0x0000002c3d2c7291 */ /* 0x000fe2000f8ec0ff */
[----:B------:R-:W1:Y:S01]  /*49c0*/  LDC.64 R136, c[0x0][0x888] ;  /* 0x00022200ff887b82 */ /* 0x000e620000000a00 */
[----:B------:R-:W-:Y:S01]  /*49d0*/  IMAD.U32 R69, R131, 0x10000, RZ ;  /* 0x0001000083457824 */ /* 0x000fe200078e00ff */
[----:B------:R-:W-:Y:S01]  /*49e0*/  LOP3.LUT R140, R5, 0x30, R140, 0xf8, !PT ;  /* 0x00000030058c7812 */ /* 0x000fe200078ef88c */
[----:B------:R-:W-:Y:S01]  /*49f0*/  UIADD3 UR4, UPT, UPT, UR44, 0x2200, URZ ;  /* 0x000022002c047890 */ /* 0x000fe2000fffe0ff */
[----:B------:R-:W-:Y:S01]  /*4a00*/  LOP3.LUT R149, R147, 0x20, RZ, 0xc0, !PT ;  /* 0x0000002093957812 */ /* 0x000fe200078ec0ff */
[----:B------:R-:W-:Y:S01]  /*4a10*/  IMAD.MOV.U32 R146, RZ, RZ, RZ ;  /* 0x000000ffff927224 */ /* 0x000fe200078e00ff */
[----:B------:R-:W-:Y:S01]  /*4a20*/  LOP3.LUT R140, R140, 0x1e40, R4, 0xf8, !PT ;  /* 0x00001e408c8c7812 */ /* 0x000fe200078ef804 */
[----:B------:R-:W-:Y:S01]  /*4a30*/  IMAD.MOV.U32 R143, RZ, RZ, RZ ;  /* 0x000000ffff8f7224 */ /* 0x000fe200078e00ff */
[----:B------:R-:W2:Y:S01]  /*4a40*/  LDC.64 R138, c[0x0][0x890] ;  /* 0x00022400ff8a7b82 */ /* 0x000ea20000000a00 */
[----:B------:R-:W-:Y:S01]  /*4a50*/  LOP3.LUT R69, R69, 0x600000, RZ, 0xc0, !PT ;  /* 0x0060000045457812 */ /* 0x000fe200078ec0ff */
[----:B------:R-:W3:Y:S01]  /*4a60*/  LDCU UR53, c[0x0][0x370] ;  /* 0x00006e00ff3577ac */ /* 0x000ee20008000800 */
[----:B------:R-:W-:Y:S01]  /*4a70*/  VIADD R148, R140, UR44 ;  /* 0x0000002c8c947c36 */ /* 0x000fe20008000000 */
[----:B------:R-:W-:-:S02]  /*4a80*/  LOP3.LUT R147, R147, 0x40, RZ, 0xc0, !PT ;  /* 0x0000004093937812 */ /* 0x000fc400078ec0ff */
[----:B------:R-:W-:Y:S01]  /*4a90*/  MOV R150, UR4 ;  /* 0x0000000400967c02 */ /* 0x000fe20008000f00 */
[----:B------:R-:W4:Y:S01]  /*4aa0*/  LDS R0, [UR44+0x110] ;  /* 0x0001102cff007984 */ /* 0x000f220008000800 */
[----:B------:R-:W1:Y:S01]  /*4ab0*/  LDC.64 R134, c[0x0][0x8b0] ;  /* 0x00022c00ff867b82 */ /* 0x000e620000000a00 */
[--C-:B------:R-:W-:Y:S01]  /*4ac0*/  IADD3 R149, PT, PT, -R149, 0x200, R148.reuse ;  /* 0x0000020095957810 */ /* 0x100fe20007ffe194 */
[----:B------:R-:W1:Y:S01]  /*4ad0*/  LDCU.64 UR62, c[0x0][0x348] ;  /* 0x00006900ff3e77ac */ /* 0x000e620008000a00 */
[----:B------:R-:W-:-:S03]  /*4ae0*/  IADD3 R148, PT, PT, -R147, 0x200, R148 ;  /* 0x0000020093947810 */ /* 0x000fc60007ffe194 */
[----:B------:R-:W-:Y:S01]  /*4af0*/  IMAD.IADD R147, R149, 0x1, -R147 ;  /* 0x0000000195937824 */ /* 0x000fe200078e0a93 */
[----:B------:R-:W1:Y:S01]  /*4b00*/  LDCU UR41, c[0x0][0xb0c] ;  /* 0x00016180ff2977ac */ /* 0x000e620008000800 */
[----:B------:R-:W1:Y:S01]  /*4b10*/  LDC.64 R132, c[0x0][0x8a8] ;  /* 0x00022a00ff847b82 */ /* 0x000e620000000a00 */
[----:B------:R-:W1:Y:S01]  /*4b20*/  LDCU UR39, c[0x0][0xb30] ;  /* 0x00016600ff2777ac */ /* 0x000e620008000800 */
[----:B------:R-:W1:Y:S01]  /*4b30*/  LDCU.64 UR56, c[0x0][0x888] ;  /* 0x00011100ff3877ac */ /* 0x000e620008000a00 */
[----:B------:R-:W1:Y:S01]  /*4b40*/  LDCU.64 UR42, c[0x0][0xb28] ;  /* 0x00016500ff2a77ac */ /* 0x000e620008000a00 */
[----:B------:R-:W1:Y:S01]  /*4b50*/  LDCU.128 UR48, c[0x0][0xb10] ;  /* 0x00016200ff3077ac */ /* 0x000e620008000c00 */
[----:B------:R-:W1:Y:S01]  /*4b60*/  LDCU UR52, c[0x0][0x374] ;  /* 0x00006e80ff3477ac */ /* 0x000e620008000800 */
[----:B------:R-:W-:Y:S01]  /*4b70*/  UIADD3 UR59, UPT, UPT, UR44, 0x200, URZ ;  /* 0x000002002c3b7890 */ /* 0x000fe2000fffe0ff */
[----:B---34-:R-:W-:-:S11]  /*4b80*/  IMAD.IADD R69, R0, 0x1, R69 ;  /* 0x0000000100457824 */ /* 0x018fd600078e0245 */
.L_x_101:
[----:B------:R-:W-:Y:S02]  /*4b90*/  LEA R3, R143, UR44, 0x3 ;  /* 0x0000002c8f037c11 */ /* 0x000fe4000f8e18ff */
[----:B------:R-:W-:Y:S02]  /*4ba0*/  SHF.L.U32 R0, R145, 0x1f, RZ ;  /* 0x0000001f91007819 */ /* 0x000fe400000006ff */
[----:B-1----:R-:W-:Y:S02]  /*4bb0*/  LEA R4, R143, UR44, 0x4 ;  /* 0x0000002c8f047c11 */ /* 0x002fe4000f8e20ff */
[----:B------:R-:W3:Y:S02]  /*4bc0*/  SYNCS.PHASECHK.TRANS64.TRYWAIT P0, [R3+URZ+0x60], R0 ;  /* 0x00006000030075a7 */ /* 0x000ee400080011ff */
[----:B--23--:R-:W-:Y:S05]  /*4bd0*/  @!P0 BRA `(.L_x_84) ;  /* 0x0000002800b88947 */ /* 0x00cfea0003800000 */
.L_x_133:
[----:B------:R-:W4:Y:S01]  /*4be0*/  LDS.128 R4, [R4+0xf0] ;  /* 0x0000f00004047984 */ /* 0x000f220000000c00 */
[----:B------:R-:W-:Y:S01]  /*4bf0*/  UISETP.GE.AND UP0, UPT, UR40, 0x1, UPT ;  /* 0x000000012800788c */ /* 0x000fe2000bf06270 */
[----:B------:R-:W-:Y:S01]  /*4c00*/  @!PT LDS RZ, [RZ] ;  /* 0x00000000fffff984 */ /* 0x000fe20000000800 */
[----:B------:R-:W-:Y:S01]  /*4c10*/  @!PT LDS RZ, [RZ] ;  /* 0x00000000fffff984 */ /* 0x000fe20000000800 */
[----:B------:R-:W-:Y:S01]  /*4c20*/  @!PT LDS RZ, [RZ] ;  /* 0x00000000fffff984 */ /* 0x000fe20000000800 */
[----:B------:R-:W-:Y:S01]  /*4c30*/  @!PT LDS RZ, [RZ] ;  /* 0x00000000fffff984 */ /* 0x000fe20000000800 */
[----:B------:R1:W-:Y:S06]  /*4c40*/  MEMBAR.ALL.CTA ;  /* 0x0000000000007992 */ /* 0x0003ec0000008000 */
[----:B-1----:R-:W1:Y:S01]  /*4c50*/  FENCE.VIEW.ASYNC.S ;  /* 0x00000000000073c6 */ /* 0x002e620000000000 */
[----:B----4-:R-:W-:Y:S11]  /*4c60*/  LOP3.LUT P0, RZ, R6, 0x1, RZ, 0xc0, !PT ;  /* 0x0000000106ff7812 */ /* 0x010ff6000780c0ff */
[----:B------:R-:W-:Y:S02]  /*4c70*/  @!UPT UIADD3 URZ, UPT, UPT, URZ, URZ, URZ ;  /* 0x000000fffffff290 */ /* 0x000fe4000fffe0ff */
[----:B-1----:R-:W-:Y:S01]  /*4c80*/  VOTEU.ANY UP1, P0 ;  /* 0x0000000000ff7886 */ /* 0x002fe20000020100 */
[----:B------:R-:W-:Y:S01]  /*4c90*/  PLOP3.LUT P0, PT, PT, PT, UP1, 0x80, 0x8 ;  /* 0x000000000008781c */ /* 0x000fe20003f0f018 */
[----:B------:R-:W-:Y:S11]  /*4ca0*/  UP2UR UR47, UPR, URZ, 0x2 ;  /* 0x00000002ff2f7883 */ /* 0x000ff60008000000 */
[----:B------:R-:W-:Y:S01]  /*4cb0*/  @!UPT UIADD3 URZ, UPT, UPT, URZ, URZ, URZ ;  /* 0x000000fffffff290 */ /* 0x000fe2000fffe0ff */
[----:B---3--:R-:W-:Y:S02]  /*4cc0*/  @P0 SHF.R.U32.HI R0, RZ, 0x10, R5 ;  /* 0x00000010ff000819 */ /* 0x008fe40000011605 */
        /* <DEDUP_REMOVED lines=12> */
[----:B------:R-:W3:Y:S01]  /*4d90*/  LDCU UR12, c[0x0][0xb20] ;  /* 0x00016400ff0c77ac */ /* 0x000ee20008000800 */
[----:B------:R-:W-:Y:S02]  /*4da0*/  UIMAD.WIDE.U32 UR4, UR52, UR51, URZ ;  /* 0x00000033340472a5 */ /* 0x000fe4000f8e00ff */
[----:B------:R-:W-:Y:S02]  /*4db0*/  UIMAD.WIDE.U32 UR6, UR53, UR48, URZ ;  /* 0x00000030350672a5 */ /* 0x000fe4000f8e00ff */
[----:B------:R-:W-:Y:S02]  /*4dc0*/  UISETP.NE.AND UP0, UPT, UR50, 0x1, UPT ;  /* 0x000000013200788c */ /* 0x000fe4000bf05270 */
[----:B------:R-:W-:Y:S02]  /*4dd0*/  UIMAD.WIDE.U32 UR8, UR37, UR51, URZ ;  /* 0x00000033250872a5 */ /* 0x000fe4000f8e00ff */
[----:B------:R-:W-:Y:S02]  /*4de0*/  UIMAD.WIDE.U32 UR10, UR38, UR48, URZ ;  /* 0x00000030260a72a5 */ /* 0x000fe4000f8e00ff */
[----:B------:R-:W-:Y:S02]  /*4df0*/  UISETP.NE.AND UP1, UPT, UR41, 0x1, UPT ;  /* 0x000000012900788c */ /* 0x000fe4000bf25270 */
[----:B------:R-:W-:Y:S01]  /*4e00*/  UISETP.NE.AND UP2, UPT, UR40, 0x1, UPT ;  /* 0x000000012800788c */ /* 0x000fe2000bf45270 */
[----:B------:R-:W-:Y:S02]  /*4e10*/  UMOV UR4, UR5 ;  /* 0x0000000500047c82 */ /* 0x000fe40008000000 */
[----:B---3--:R-:W-:Y:S03]  /*4e20*/  USHF.R.U32.HI UR5, URZ, UR12, UR4 ;  /* 0x0000000cff057299 */ /* 0x008fe60008011604 */
[----:B------:R-:W-:Y:S02]  /*4e30*/  UMOV UR4, UR7 ;  /* 0x0000000700047c82 */ /* 0x000fe40008000000 */
[----:B------:R-:W-:Y:S02]  /*4e40*/  USHF.R.U32.HI UR7, URZ, UR49, UR4 ;  /* 0x00000031ff077299 */ /* 0x000fe40008011604 */
[----:B------:R-:W-:Y:S02]  /*4e50*/  USEL UR4, UR52, UR5, !UP0 ;  /* 0x0000000534047287 */ /* 0x000fe4000c000000 */
[----:B------:R-:W-:Y:S01]  /*4e60*/  USEL UR7, UR53, UR7, !UP1 ;  /* 0x0000000735077287 */ /* 0x000fe2000c800000 */
[----:B------:R-:W-:Y:S01]  /*4e70*/  UMOV UR5, UR9 ;  /* 0x0000000900057c82 */ /* 0x000fe20008000000 */
[----:B------:R-:W-:Y:S02]  /*4e80*/  UIMAD.WIDE.U32 UR8, UR4, UR42, URZ ;  /* 0x0000002a040872a5 */ /* 0x000fe4000f8e00ff */
[----:B------:R-:W-:Y:S03]  /*4e90*/  USHF.R.U32.HI UR6, URZ, UR12, UR5 ;  /* 0x0000000cff067299 */ /* 0x000fe60008011605 */
[----:B------:R-:W-:Y:S01]  /*4ea0*/  UMOV UR5, UR11 ;  /* 0x0000000b00057c82 */ /* 0x000fe20008000000 */
[----:B------:R-:W-:Y:S02]  /*4eb0*/  UIMAD.WIDE.U32 UR10, UR7, UR42, URZ ;  /* 0x0000002a070a72a5 */ /* 0x000fe4000f8e00ff */
[----:B------:R-:W-:Y:S02]  /*4ec0*/  USHF.R.U32.HI UR12, URZ, UR49, UR5 ;  /* 0x00000031ff0c7299 */ /* 0x000fe40008011605 */
[----:B------:R-:W-:Y:S01]  /*4ed0*/  USEL UR6, UR37, UR6, !UP0 ;  /* 0x0000000625067287 */ /* 0x000fe2000c000000 */
[----:B------:R-:W-:Y:S02]  /*4ee0*/  UMOV UR5, UR9 ;  /* 0x0000000900057c82 */ /* 0x000fe40008000000 */
[----:B------:R-:W-:Y:S01]  /*4ef0*/  UMOV UR10, UR11 ;  /* 0x0000000b000a7c82 */ /* 0x000fe20008000000 */
[----:B------:R-:W-:Y:S02]  /*4f00*/  @UP2 USHF.R.U32.HI UR4, URZ, UR43, UR5 ;  /* 0x0000002bff042299 */ /* 0x000fe40008011605 */
[----:B------:R-:W-:Y:S02]  /*4f10*/  @UP2 USHF.R.U32.HI UR7, URZ, UR43, UR10 ;  /* 0x0000002bff072299 */ /* 0x000fe4000801160a */
[----:B------:R-:W-:Y:S02]  /*4f20*/  UIMAD UR4, UR40, UR4, URZ ;  /* 0x00000004280472a4 */ /* 0x000fe4000f8e02ff */
[----:B------:R-:W-:Y:S02]  /*4f30*/  UIMAD.WIDE.U32 UR10, UR6, UR42, URZ ;  /* 0x0000002a060a72a5 */ /* 0x000fe4000f8e00ff */
[----:B------:R-:W-:Y:S02]  /*4f40*/  USEL UR5, UR38, UR12, !UP1 ;  /* 0x0000000c26057287 */ /* 0x000fe4000c800000 */
[----:B------:R-:W-:Y:S02]  /*4f50*/  UIMAD UR8, UR40, UR7, URZ ;  /* 0x00000007280872a4 */ /* 0x000fe4000f8e02ff */
[----:B------:R-:W-:Y:S03]  /*4f60*/  UISETP.GE.AND UP0, UPT, UR6, UR4, UPT ;  /* 0x000000040600728c */ /* 0x000fe6000bf06270 */
[----:B------:R-:W-:Y:S01]  /*4f70*/  UMOV UR4, UR11 ;  /* 0x0000000b00047c82 */ /* 0x000fe20008000000 */
[----:B------:R-:W-:Y:S02]  /*4f80*/  UISETP.GE.OR UP0, UPT, UR5, UR8, UP0 ;  /* 0x000000080500728c */ /* 0x000fe40008706670 */
[----:B------:R-:W-:Y:S02]  /*4f90*/  USHF.R.U32.HI UR4, URZ, UR43, UR4 ;  /* 0x0000002bff047299 */ /* 0x000fe40008011604 */
[----:B------:R-:W-:Y:S02]  /*4fa0*/  UIMAD.WIDE.U32 UR8, UR5, UR42, URZ ;  /* 0x0000002a050872a5 */ /* 0x000fe4000f8e00ff */
[----:B------:R-:W-:Y:S02]  /*4fb0*/  USEL UR11, UR6, UR4, !UP2 ;  /* 0x00000004060b7287 */ /* 0x000fe4000d000000 */
[----:B------:R-:W-:Y:S02]  /*4fc0*/  UIADD3 UR8, UPT, UPT, -UR5, URZ, URZ ;  /* 0x000000ff05087290 */ /* 0x000fe4000fffe1ff */
[----:B------:R-:W-:Y:S01]  /*4fd0*/  UIADD3 UR10, UPT, UPT, -UR11, URZ, URZ ;  /* 0x000000ff0b0a7290 */ /* 0x000fe2000fffe1ff */
[----:B------:R-:W-:Y:S01]  /*4fe0*/  @!UP0 UMOV UR4, UR9 ;  /* 0x0000000900048c82 */ /* 0x000fe20008000000 */
[----:B------:R-:W-:Y:S02]  /*4ff0*/  UIADD3 UR9, UPT, UPT, -UR6, URZ, URZ ;  /* 0x000000ff06097290 */ /* 0x000fe4000fffe1ff */
[----:B------:R-:W-:Y:S02]  /*5000*/  @!UP0 USHF.R.U32.HI UR4, URZ, UR43, UR4 ;  /* 0x0000002bff048299 */ /* 0x000fe40008011604 */
[----:B------:R-:W-:Y:S02]  /*5010*/  UIMAD UR10, UR40, UR10, UR6 ;  /* 0x0000000a280a72a4 */ /* 0x000fe4000f8e0206 */
[----:B------:R-:W-:Y:S04]  /*5020*/  @!UP0 USEL UR4, UR5, UR4, !UP2 ;  /* 0x0000000405048287 */ /* 0x000fe8000d000000 */
[----:B------:R-:W-:Y:S02]  /*5030*/  @!UP0 UIMAD UR10, UR7, UR10, UR4 ;  /* 0x0000000a070a82a4 */ /* 0x000fe4000f8e0204 */
[----:B------:R-:W-:Y:S02]  /*5040*/  @!UP0 UIADD3 UR11, UPT, UPT, UR11, -UR4, URZ ;  /* 0x800000040b0b8290 */ /* 0x000fe4000fffe0ff */
[----:B------:R-:W-:Y:S02]  /*5050*/  UIMAD UR7, UR41, UR8, UR38 ;  /* 0x00000008290772a4 */ /* 0x000fe4000f8e0226 */
[----:B------:R-:W-:Y:S02]  /*5060*/  @!UP0 UIMAD UR6, UR11, UR40, UR5 ;  /* 0x000000280b0682a4 */ /* 0x000fe4000f8e0205 */
[----:B------:R-:W-:Y:S01]  /*5070*/  UIMAD UR4, UR50, UR9, UR37 ;  /* 0x00000009320472a4 */ /* 0x000fe2000f8e0225 */
[----:B------:R-:W-:Y:S02]  /*5080*/  @!UP0 UMOV UR5, UR10 ;  /* 0x0000000a00058c82 */ /* 0x000fe40008000000 */
[----:B------:R-:W-:Y:S02]  /*5090*/  UIMAD UR38, UR5, UR41, UR7 ;  /* 0x00000029052672a4 */ /* 0x000fe4000f8e0207 */
[----:B------:R-:W-:Y:S11]  /*50a0*/  UIMAD UR37, UR6, UR50, UR4 ;  /* 0x00000032062572a4 */ /* 0x000ff6000f8e0204 */
[----:B------:R-:W-:Y:S01]  /*50b0*/  @!UPT UIADD3 URZ, UPT, UPT, URZ, URZ, URZ ;  /* 0x000000fffffff290 */ /* 0x000fe2000fffe0ff */
.L_x_85:
[----:B------:R-:W-:Y:S01]  /*50c0*/  UISETP.NE.AND UP0, UPT, UR39, 0x1, UPT ;  /* 0x000000012700788c */ /* 0x000fe2000bf05270 */
[----:B------:R-:W-:Y:S10]  /*50d0*/  IADD3 R143, PT, PT, R143, 0x1, RZ ;  /* 0x000000018f8f7810 */ /* 0x000ff40007ffe0ff */
[----:B------:R-:W3:Y:S01]  /*50e0*/  @!UP0 LDCU.128 UR12, c[0x0][0xb10] ;  /* 0x00016200ff0c87ac */ /* 0x000ee20008000c00 */
[----:B------:R-:W4:Y:S01]  /*50f0*/  @!UP0 LDCU UR5, c[0x0][0xb0c] ;  /* 0x00016180ff0587ac */ /* 0x000f220008000800 */
[----:B------:R-:W2:Y:S01]  /*5100*/  @!UP0 LDCU UR10, c[0x0][0xb20] ;  /* 0x00016400ff0a87ac */ /* 0x000ea20008000800 */
[----:B---3--:R-:W-:Y:S02]  /*5110*/  UIMAD.WIDE.U32 UR8, UR38, UR12, URZ ;  /* 0x0000000c260872a5 */ /* 0x008fe4000f8e00ff */
[----:B------:R-:W-:Y:S02]  /*5120*/  UIMAD.WIDE.U32 UR6, UR37, UR15, URZ ;  /* 0x0000000f250672a5 */ /* 0x000fe4000f8e00ff */
[----:B------:R-:W-:Y:S03]  /*5130*/  @!UP0 UISETP.NE.AND UP1, UPT, UR14, 0x1, UPT ;  /* 0x000000010e00888c */ /* 0x000fe6000bf25270 */
[----:B------:R-:W-:Y:S01]  /*5140*/  @!UP0 UMOV UR4, UR9 ;  /* 0x0000000900048c82 */ /* 0x000fe20008000000 */
[----:B----4-:R-:W-:Y:S02]  /*5150*/  @!UP0 UISETP.NE.AND UP2, UPT, UR5, 0x1, UPT ;  /* 0x000000010500888c */ /* 0x010fe4000bf45270 */
[----:B------:R-:W-:Y:S01]  /*5160*/  @!UP0 USHF.R.U32.HI UR4, URZ, UR13, UR4 ;  /* 0x0000000dff048299 */ /* 0x000fe20008011604 */
[----:B------:R-:W-:Y:S02]  /*5170*/  @!UP0 UMOV UR6, UR7 ;  /* 0x0000000700068c82 */ /* 0x000fe40008000000 */
[----:B--2---:R-:W-:Y:S02]  /*5180*/  @!UP0 USHF.R.U32.HI UR6, URZ, UR10, UR6 ;  /* 0x0000000aff068299 */ /* 0x004fe40008011606 */
[----:B------:R-:W-:Y:S02]  /*5190*/  @!UP0 USEL UR7, UR38, UR4, !UP2 ;  /* 0x0000000426078287 */ /* 0x000fe4000d000000 */
[----:B------:R-:W-:Y:S04]  /*51a0*/  @!UP0 USEL UR6, UR37, UR6, !UP1 ;  /* 0x0000000625068287 */ /* 0x000fe8000c800000 */
[----:B------:R-:W-:Y:S02]  /*51b0*/  @!UP0 UIADD3 UR4, UPT, UPT, -UR7, UR6, URZ ;  /* 0x0000000607048290 */ /* 0x000fe4000fffe1ff */
[----:B------:R-:W-:Y:S02]  /*51c0*/  @!UP0 UIADD3 UR6, UPT, UPT, UR7, -UR6, URZ ;  /* 0x8000000607068290 */ /* 0x000fe4000fffe0ff */
[----:B------:R-:W-:Y:S02]  /*51d0*/  @!UP0 UIMAD UR38, UR4, UR5, UR38 ;  /* 0x00000005042682a4 */ /* 0x000fe4000f8e0226 */
[----:B------:R-:W-:Y:S02]  /*51e0*/  @!UP0 UIMAD UR37, UR6, UR14, UR37 ;  /* 0x0000000e062582a4 */ /* 0x000fe4000f8e0225 */
[----:B------:R-:W-:Y:S09]  /*51f0*/  ULOP3.LUT UP0, URZ, UR59, 0x1b0, URZ, 0xc0, !UPT ;  /* 0x000001b03bff7892 */ /* 0x000ff2000f80c0ff */
[----:B------:R-:W-:Y:S05]  /*5200*/  BRA.U !UP0, `(.L_x_86) ;  /* 0x0000000108407547 */ /* 0x000fea000b800000 */
[----:B------:R-:W2:Y:S01]  /*5210*/  LDCU.64 UR8, c[0x4][0x80] ;  /* 0x01001000ff0877ac */ /* 0x000ea20008000a00 */
[----:B------:R-:W-:Y:S01]  /*5220*/  MOV R3, 0x0 ;  /* 0x0000000000037802 */ /* 0x000fe20000000f00 */
[----:B------:R-:W-:Y:S02]  /*5230*/  HFMA2 R12, -RZ, RZ, 0, 5.9604644775390625e-08 ;  /* 0x00000001ff0c7431 */ /* 0x000fe400000001ff */
[----:B------:R-:W-:Y:S02]  /*5240*/  IMAD.MOV.U32 R8, RZ, RZ, 0x70 ;  /* 0x00000070ff087424 */ /* 0x000fe400078e00ff */
[----:B------:R-:W-:Y:S01]  /*5250*/  IMAD.MOV.U32 R13, RZ, RZ, RZ ;  /* 0x000000ffff0d7224 */ /* 0x000fe200078e00ff */
[----:B------:R-:W3:Y:S01]  /*5260*/  LDCU.64 UR6, c[0x4][0x88] ;  /* 0x01001100ff0677ac */ /* 0x000ee20008000a00 */
[----:B------:R-:W4:Y:S01]  /*5270*/  LDC.64 R2, c[0x4][R3] ;  /* 0x0100000003027b82 */ /* 0x000f220000000a00 */
[----:B------:R-:W1:Y:S01]  /*5280*/  LDCU.64 UR4, c[0x4][0x8] ;  /* 0x01000100ff0477ac */ /* 0x000e620008000a00 */
[----:B--2---:R-:W-:Y:S01]  /*5290*/  MOV R5, UR9 ;  /* 0x0000000900057c02 */ /* 0x004fe20008000f00 */
[----:B------:R-:W-:Y:S01]  /*52a0*/  IMAD.U32 R4, RZ, RZ, UR8 ;  /* 0x00000008ff047e24 */ /* 0x000fe2000f8e00ff */
[----:B---3--:R-:W-:Y:S01]  /*52b0*/  MOV R7, UR7 ;  /* 0x0000000700077c02 */ /* 0x008fe20008000f00 */
[----:B------:R-:W-:Y:S01]  /*52c0*/  IMAD.U32 R6, RZ, RZ, UR6 ;  /* 0x00000006ff067e24 */ /* 0x000fe2000f8e00ff */
[----:B-1----:R-:W-:Y:S01]  /*52d0*/  MOV R11, UR5 ;  /* 0x00000005000b7c02 */ /* 0x002fe20008000f00 */
[----:B------:R-:W-:Y:S02]  /*52e0*/  IMAD.U32 R10, RZ, RZ, UR4 ;  /* 0x00000004ff0a7e24 */ /* 0x000fe4000f8e00ff */
[----:B------:R-:W-:Y:S07]  /*52f0*/  LEPC R20, `(.L_x_86) ;  /* 0x000000001014794e */ /* 0x000fee0000000000 */
[----:B----45:R-:W-:Y:S05]  /*5300*/  CALL.ABS.NOINC R2 ;  /* 0x0000000002007343 */ /* 0x030fea0003c00000 */
.L_x_86:
[----:B------:R-:W-:Y:S01]  /*5310*/  LOP3.LUT P0, RZ, R150, 0x1b0, RZ, 0xc0, !PT ;  /* 0x000001b096ff7812 */ /* 0x000fe2000780c0ff */
[----:B------:R-:W-:Y:S11]  /*5320*/  BSSY.RECONVERGENT B6, `(.L_x_87) ;  /* 0x0000013000067945 */ /* 0x000ff60003800200 */
[----:B------:R-:W-:Y:S01]  /*5330*/  @!UPT UIADD3 URZ, UPT, UPT, URZ, URZ, URZ ;  /* 0x000000fffffff290 */ /* 0x000fe2000fffe0ff */
[----:B------:R-:W-:Y:S05]  /*5340*/  @!P0 BRA `(.L_x_88) ;  /* 0x0000000000408947 */ /* 0x000fea0003800000 */
        /* <DEDUP_REMOVED lines=16> */
.L_x_88:
[----:B------:R-:W-:Y:S05]  /*5450*/  BSYNC.RECONVERGENT B6 ;  /* 0x0000000000067941 */ /* 0x000fea0003800200 */
.L_x_87:
[----:B------:R-:W-:Y:S01]  /*5460*/  ISETP.NE.U32.AND P3, PT, R138, RZ, PT ;  /* 0x000000ff8a00720c */ /* 0x000fe20003f65070 */
[----:B------:R-:W-:Y:S01]  /*5470*/  UISETP.NE.AND UP1, UPT, UR60, URZ, UPT ;  /* 0x000000ff3c00728c */ /* 0x000fe2000bf25270 */
[----:B------:R-:W-:Y:S02]  /*5480*/  ISETP.NE.U32.AND P4, PT, R134, RZ, PT ;  /* 0x000000ff8600720c */ /* 0x000fe40003f85070 */
[----:B------:R-:W-:Y:S02]  /*5490*/  ISETP.NE.AND.EX P3, PT, R139, RZ, PT, P3 ;  /* 0x000000ff8b00720c */ /* 0x000fe40003f65330 */
[----:B------:R-:W-:Y:S02]  /*54a0*/  PLOP3.LUT P1, PT, PT, PT, PT, 0x8, 0x80 ;  /* 0x000000000080781c */ /* 0x000fe40003f2e170 */
[----:B------:R-:W-:Y:S02]  /*54b0*/  PLOP3.LUT P0, PT, PT, PT, UP1, 0x80, 0x8 ;  /* 0x000000000008781c */ /* 0x000fe40003f0f018 */
[----:B------:R-:W-:Y:S02]  /*54c0*/  ISETP.NE.AND.EX P4, PT, R135, RZ, PT, P4 ;  /* 0x000000ff8700720c */ /* 0x000fe40003f85340 */
[----:B------:R-:W2:Y:S09]  /*54d0*/  @UP1 LDCU.64 UR4, c[0x0][0x888] ;  /* 0x00011100ff0417ac */ /* 0x000eb20008000a00 */
[----:B------:R-:W-:Y:S01]  /*54e0*/  @P0 PLOP3.LUT P1, PT, P3, PT, PT, 0x80, 0x8 ;  /* 0x000000000008081c */ /* 0x000fe20001f2f070 */
[----:B--2---:R-:W-:Y:S04]  /*54f0*/  @UP1 UISETP.NE.U32.AND UP0, UPT, UR4, URZ, UPT ;  /* 0x000000ff0400128c */ /* 0x004fe8000bf05070 */
[----:B------:R-:W-:Y:S04]  /*5500*/  @UP1 UISETP.NE.AND.EX UP0, UPT, UR5, URZ, UPT, UP0 ;  /* 0x000000ff0500128c */ /* 0x000fe8000bf05300 */
[----:B------:R-:W-:Y:S01]  /*5510*/  @UP1 USEL UR4, URZ, 0xffffffff, UP0 ;  /* 0xffffffffff041887 */ /* 0x000fe20008000000 */
[----:B------:R-:W-:Y:S11]  /*5520*/  @!P3 BRA `(.L_x_89) ;  /* 0x000000000030b947 */ /* 0x000ff60003800000 */
        /* <DEDUP_REMOVED lines=12> */
.L_x_89:
[----:B------:R-:W-:Y:S05]  /*55f0*/  @!P4 BRA `(.L_x_90) ;  /* 0x000000000024c947 */ /* 0x000fea0003800000 */
[----:B------:R-:W-:Y:S01]  /*5600*/  ISETP.NE.U32.AND P2, PT, R132, RZ, PT ;  /* 0x000000ff8400720c */ /* 0x000fe20003f45070 */
[----:B------:R-:W2:Y:S03]  /*5610*/  LDCU.64 UR6, c[0x0][0x358] ;  /* 0x00006b00ff0677ac */ /* 0x000ea60008000a00 */
[----:B------:R-:W-:Y:S11]  /*5620*/  ISETP.NE.AND.EX P2, PT, R133, RZ, PT, P2 ;  /* 0x000000ff8500720c */ /* 0x000ff60003f45320 */
[----:B------:R-:W-:Y:S02]  /*5630*/  @!UPT UIADD3 URZ, UPT, UPT, URZ, URZ, URZ ;  /* 0x000000fffffff290 */ /* 0x000fe4000fffe0ff */
[----:B------:R-:W4:Y:S01]  /*5640*/  @P2 LDC.64 R2, c[0x0][0x8a8] ;  /* 0x00022a00ff022b82 */ /* 0x000f220000000a00 */
[----:B-1----:R-:W-:Y:S04]  /*5650*/  @P2 IMAD R0, R134, UR36, RZ ;  /* 0x0000002486002c24 */ /* 0x002fe8000f8e02ff */
[----:B----4-:R-:W-:Y:S05]  /*5660*/  @P2 IMAD.WIDE R2, R0, 0x4, R2 ;  /* 0x0000000400022825 */ /* 0x010fea00078e0202 */
[----:B--2--5:R2:W5:Y:S02]  /*5670*/  @P2 LDG.E R70, desc[UR6][R2.64] ;  /* 0x0000000602462981 */ /* 0x024564000c1e1900 */
[----:B--2---:R-:W4:Y:S02]  /*5680*/  @!P2 LDC R70, c[0x0][0x8a0] ;  /* 0x00022800ff46ab82 */ /* 0x004f240000000800 */
.L_x_90:
[----:B---3-5:R-:W-:Y:S01]  /*5690*/  @P0 FSETP.NEU.AND P4, PT, R71, RZ, PT ;  /* 0x000000ff4700020b */ /* 0x028fe20003f8d000 */
[----:B-1----:R-:W-:Y:S01]  /*56a0*/  IMAD.U32 R0, RZ, RZ, UR4 ;  /* 0x00000004ff007e24 */ /* 0x002fe2000f8e00ff */
[----:B------:R-:W-:Y:S01]  /*56b0*/  @P0 LOP3.LUT P2, RZ, R141, 0xff, RZ, 0xc0, !PT ;  /* 0x000000ff8dff0812 */ /* 0x000fe2000784c0ff */
[----:B------:R-:W-:Y:S01]  /*56c0*/  BSSY B1, `(.L_x_91) ;  /* 0x000003d000017945 */ /* 0x000fe20003800000 */
[----:B------:R-:W-:Y:S02]  /*56d0*/  @P0 SEL R2, RZ, 0xffffffff, P4 ;  /* 0xffffffffff020807 */ /* 0x000fe40002000000 */
[----:B------:R-:W-:Y:S02]  /*56e0*/  CS2R R18, SRZ ;  /* 0x0000000000127805 */ /* 0x000fe4000001ff00 */
[----:B------:R-:W-:Y:S02]  /*56f0*/  LEA R22, R68, UR44, 0x3 ;  /* 0x0000002c44167c11 */ /* 0x000fe4000f8e18ff */
[----:B------:R-:W-:Y:S02]  /*5700*/  CS2R R16, SRZ ;  /* 0x0000000000107805 */ /* 0x000fe4000001ff00 */
[----:B------:R-:W-:Y:S02]  /*5710*/  @P1 SEL R2, R0, R2, !P2 ;  /* 0x0000000200021207 */ /* 0x000fe40005000000 */
[----:B------:R-:W-:Y:S02]  /*5720*/  CS2R R26, SRZ ;  /* 0x00000000001a7805 */ /* 0x000fe4000001ff00 */
[----:B------:R-:W-:Y:S02]  /*5730*/  SHF.L.U32 R4, R146, 0x1f, RZ ;  /* 0x0000001f92047819 */ /* 0x000fe400000006ff */
[----:B------:R-:W-:Y:S02]  /*5740*/  CS2R R24, SRZ ;  /* 0x0000000000187805 */ /* 0x000fe4000001ff00 */
[----:B------:R-:W-:Y:S02]  /*5750*/  @P0 LOP3.LUT R2, R2, 0x1, RZ, 0xc0, !PT ;  /* 0x0000000102020812 */ /* 0x000fe400078ec0ff */
[----:B------:R-:W-:Y:S02]  /*5760*/  CS2R R30, SRZ ;  /* 0x00000000001e7805 */ /* 0x000fe4000001ff00 */
[----:B------:R-:W-:Y:S02]  /*5770*/  PLOP3.LUT P5, PT, PT, PT, PT, 0x8, 0x80 ;  /* 0x000000000080781c */ /* 0x000fe40003fae170 */
[----:B------:R-:W-:Y:S02]  /*5780*/  CS2R R28, SRZ ;  /* 0x00000000001c7805 */ /* 0x000fe4000001ff00 */
[----:B------:R-:W-:Y:S01]  /*5790*/  ISETP.NE.U32.OR P1, PT, R2, 0x1, !P0 ;  /* 0x000000010200780c */ /* 0x000fe20004725470 */
[----:B------:R-:W-:Y:S01]  /*57a0*/  IMAD R2, R68, 0x40, R69 ;  /* 0x0000004044027824 */ /* 0x000fe200078e0245 */
[----:B------:R-:W-:Y:S02]  /*57b0*/  CS2R R34, SRZ ;  /* 0x0000000000227805 */ /* 0x000fe4000001ff00 */
[----:B------:R-:W-:Y:S09]  /*57c0*/  CS2R R32, SRZ ;  /* 0x0000000000207805 */ /* 0x000ff2000001ff00 */
[----:B------:R-:W-:Y:S04]  /*57d0*/  @P1 SHF.L.U32 R0, R144, 0x1f, RZ ;  /* 0x0000001f90001819 */ /* 0x000fe800000006ff */
[----:B------:R-:W1:Y:S01]  /*57e0*/  @P1 SYNCS.PHASECHK.TRANS64.TRYWAIT P0, [UR44+0x40], R0 ;  /* 0x00004000ff0015a7 */ /* 0x000e62000800112c */
[----:B------:R2:W3:Y:S01]  /*57f0*/  SYNCS.PHASECHK.TRANS64.TRYWAIT P4, [R22+URZ+0x80], R4 ;  /* 0x00008004160075a7 */ /* 0x0004e200080811ff */
[----:B-1----:R-:W-:Y:S01]  /*5800*/  @P1 PLOP3.LUT P5, PT, P0, PT, PT, 0x8, 0x80 ;  /* 0x000000000080181c */ /* 0x002fe200007ae170 */
[----:B------:R-:W-:Y:S01]  /*5810*/  @!UPT UIADD3 URZ, UPT, UPT, URZ, URZ, URZ ;  /* 0x000000fffffff290 */ /* 0x000fe2000fffe0ff */
[----:B--23--:R-:W-:Y:S11]  /*5820*/  @!P1 BRA `(.L_x_92) ;  /* 0x0000000000989947 */ /* 0x00cff60003800000 */
[----:B------:R-:W-:Y:S01]  /*5830*/  ISETP.NE.U32.AND P0, PT, RZ, UR56, PT ;  /* 0x00000038ff007c0c */ /* 0x000fe2000bf05070 */
[----:B------:R-:W-:Y:S01]  /*5840*/  BSSY B0, `(.L_x_93) ;  /* 0x0000016000007945 */ /* 0x000fe20003800000 */
[----:B------:R-:W-:Y:S02]  /*5850*/  FSETP.NEU.AND P2, PT, R71, RZ, PT ;  /* 0x000000ff4700720b */ /* 0x000fe40003f4d000 */
[----:B------:R-:W-:Y:S02]  /*5860*/  CS2R R34, SRZ ;  /* 0x0000000000227805 */ /* 0x000fe4000001ff00 */
[----:B------:R-:W-:Y:S02]  /*5870*/  ISETP.NE.AND.EX P0, PT, RZ, UR57, PT, P0 ;  /* 0x00000039ff007c0c */ /* 0x000fe4000bf05300 */
[----:B------:R-:W-:Y:S02]  /*5880*/  CS2R R32, SRZ ;  /* 0x0000000000207805 */ /* 0x000fe4000001ff00 */
[----:B------:R-:W-:Y:S02]  /*5890*/  LOP3.LUT P1, RZ, R141, 0xff, RZ, 0xc0, !PT ;  /* 0x000000ff8dff7812 */ /* 0x000fe4000782c0ff */
[----:B------:R-:W-:Y:S02]  /*58a0*/  CS2R R30, SRZ ;  /* 0x00000000001e7805 */ /* 0x000fe4000001ff00 */
[----:B------:R-:W-:Y:S02]  /*58b0*/  SEL R0, RZ, 0xffffffff, P2 ;  /* 0xffffffffff007807 */ /* 0x000fe40001000000 */
[----:B------:R-:W-:Y:S02]  /*58c0*/  CS2R R28, SRZ ;  /* 0x00000000001c7805 */ /* 0x000fe4000001ff00 */
[----:B------:R-:W-:Y:S02]  /*58d0*/  SEL R3, RZ, 0xffffffff, P0 ;  /* 0xffffffffff037807 */ /* 0x000fe40000000000 */
[----:B------:R-:W-:Y:S02]  /*58e0*/  CS2R R26, SRZ ;  /* 0x00000000001a7805 */ /* 0x000fe4000001ff00 */
[----:B------:R-:W-:Y:S02]  /*58f0*/  CS2R R24, SRZ ;  /* 0x0000000000187805 */ /* 0x000fe4000001ff00 */
[----:B------:R-:W-:Y:S02]  /*5900*/  CS2R R18, SRZ ;  /* 0x0000000000127805 */ /* 0x000fe4000001ff00 */
[----:B------:R-:W-:Y:S02]  /*5910*/  @P3 SEL R0, R3, R0, !P1 ;  /* 0x0000000003003207 */ /* 0x000fe40004800000 */
[----:B------:R-:W-:Y:S02]  /*5920*/  CS2R R16, SRZ ;  /* 0x0000000000107805 */ /* 0x000fe4000001ff00 */
[----:B------:R-:W-:Y:S04]  /*5930*/  LOP3.LUT R0, R0, 0x1, RZ, 0xc0, !PT ;  /* 0x0000000100007812 */ /* 0x000fe800078ec0ff */
[----:B------:R-:W-:Y:S01]  /*5940*/  ISETP.NE.U32.AND P0, PT, R0, 0x1, PT ;  /* 0x000000010000780c */ /* 0x000fe20003f05070 */
[----:B------:R-:W-:Y:S01]  /*5950*/  @!UPT UIADD3 URZ, UPT, UPT, URZ, URZ, URZ ;  /* 0x000000fffffff290 */ /* 0x000fe2000fffe0ff */
[----:B------:R-:W-:Y:S11]  /*5960*/  @!P5 BRA `(.L_x_94) ;  /* 0x00000000000cd947 */ /* 0x000ff60003800000 */
[----:B------:R-:W-:Y:S04]  /*5970*/  SHF.L.U32 R3, R144, 0x1f, RZ ;  /* 0x0000001f90037819 */ /* 0x000fe800000006ff */
[----:B------:R-:W1:Y:S02]  /*5980*/  SYNCS.PHASECHK.TRANS64.TRYWAIT P1, [UR44+0x40], R3 ;  /* 0x00004003ff0075a7 */ /* 0x000e64000802112c */
[----:B-1----:R-:W-:Y:S05]  /*5990*/  @!P1 BRA `(.L_x_95) ;  /* 0x0000001c005c9947 */ /* 0x002fea0003800000 */
.L_x_94:
[----:B------:R-:W-:Y:S05]  /*59a0*/  BSYNC B0 ;  /* 0x0000000000007941 */ /* 0x000fea0003800000 */
.L_x_93:
[----:B------:R2:W3:Y:S01]  /*59b0*/  @P0 LDS.128 R32, [R140+UR44+0x200] ;  /* 0x0002002c8c200984 */ /* 0x0004e20008000c00 */
[----:B------:R-:W-:Y:S01]  /*59c0*/  UIADD3 UR4, UPT, UPT, UR44, 0x48, URZ ;  /* 0x000000482c047890 */ /* 0x000fe2000fffe0ff */
[----:B------:R-:W-:Y:S02]  /*59d0*/  LOP3.LUT R144, R144, 0x1, RZ, 0x3c, !PT ;  /* 0x0000000190907812 */ /* 0x000fe400078e3cff */
[----:B------:R2:W1:Y:S01]  /*59e0*/  @P0 LDS.128 R28, [R149+0x10] ;  /* 0x00001000951c0984 */ /* 0x0004620000000c00 */
[----:B------:R-:W-:Y:S03]  /*59f0*/  UPRMT UR4, UR61, 0x654, UR4 ;  /* 0x000006543d047896 */ /* 0x000fe60008000004 */
[----:B------:R2:W1:Y:S04]  /*5a00*/  @P0 LDS.128 R24, [R148+0x20] ;  /* 0x0000200094180984 */ /* 0x0004680000000c00 */
[----:B------:R2:W1:Y:S01]  /*5a10*/  @P0 LDS.128 R16, [R147+0x30] ;  /* 0x0000300093100984 */ /* 0x0004620000000c00 */
[----:B------:R-:W-:Y:S01]  /*5a20*/  @!PT LDS RZ, [RZ] ;  /* 0x00000000fffff984 */ /* 0x000fe20000000800 */
[----:B------:R-:W-:Y:S01]  /*5a30*/  @!PT LDS RZ, [RZ] ;  /* 0x00000000fffff984 */ /* 0x000fe20000000800 */
[----:B------:R-:W-:Y:S01]  /*5a40*/  @!PT LDS RZ, [RZ] ;  /* 0x00000000fffff984 */ /* 0x000fe20000000800 */
[----:B------:R-:W-:Y:S01]  /*5a50*/  @!PT LDS RZ, [RZ] ;  /* 0x00000000fffff984 */ /* 0x000fe20000000800 */
[----:B------:R5:W-:Y:S06]  /*5a60*/  MEMBAR.ALL.CTA ;  /* 0x0000000000007992 */ /* 0x000bec0000008000 */
[----:B-----5:R-:W5:Y:S02]  /*5a70*/  FENCE.VIEW.ASYNC.S ;  /* 0x00000000000073c6 */ /* 0x020f640000000000 */
[----:B-----5:R-:W-:Y:S01]  /*5a80*/  SYNCS.ARRIVE.TRANS64.RED.A1T0 RZ, [UR4], RZ ;  /* 0x000000ffffff79a7 */ /* 0x020fe20008100404 */
.L_x_92:
[----:B------:R-:W-:Y:S05]  /*5a90*/  BSYNC B1 ;  /* 0x0000000000017941 */ /* 0x000fea0003800000 */
.L_x_91:
[----:B-1----:R-:W-:Y:S04]  /*5aa0*/  SHF.R.U32.HI R0, RZ, 0x15, R2 ;  /* 0x00000015ff007819 */ /* 0x002fe80000011602 */
[----:B------:R-:W-:Y:S01]  /*5ab0*/  LOP3.LUT P0, RZ, R0, 0x3, R142, 0x48, !PT ;  /* 0x0000000300ff7812 */ /* 0x000fe2000780488e */
[----:B------:R-:W-:Y:S01]  /*5ac0*/  @!UPT UIADD3 URZ, UPT, UPT, URZ, URZ, URZ ;  /* 0x000000fffffff290 */ /* 0x000fe2000fffe0ff */
[----:B------:R-:W-:Y:S11]  /*5ad0*/  @P4 BRA `(.L_x_96) ;  /* 0x0000000000084947 */ /* 0x000ff60003800000 */
[----:B------:R-:W1:Y:S02]  /*5ae0*/  SYNCS.PHASECHK.TRANS64.TRYWAIT P1, [R22+URZ+0x80], R4 ;  /* 0x00008004160075a7 */ /* 0x000e6400080211ff */
[----:B-1----:R-:W-:Y:S05]  /*5af0*/  @!P1 BRA `(.L_x_97) ;  /* 0x0000001c001c9947 */ /* 0x002fea0003800000 */
.L_x_96:
[----:B------:R-:W-:Y:S05]  /*5b00*/  @!P0 BRA `(.L_x_98) ;  /* 0x0000000000408947 */ /* 0x000fea0003800000 */
[----:B------:R-:W1:Y:S01]  /*5b10*/  LDCU.64 UR8, c[0x4][0x70] ;  /* 0x01000e00ff0877ac */ /* 0x000e620008000a00 */
[----:B------:R-:W-:Y:S01]  /*5b20*/  MOV R15, 0x0 ;  /* 0x00000000000f7802 */ /* 0x000fe20000000f00 */
[----:B------:R-:W-:Y:S02]  /*5b30*/  HFMA2 R12, -RZ, RZ, 0, 5.9604644775390625e-08 ;  /* 0x00000001ff0c7431 */ /* 0x000fe400000001ff */
[----:B------:R-:W-:Y:S02]  /*5b40*/  IMAD.MOV.U32 R8, RZ, RZ, 0x192 ;  /* 0x00000192ff087424 */ /* 0x000fe400078e00ff */
[----:B------:R-:W-:Y:S01]  /*5b50*/  IMAD.MOV.U32 R13, RZ, RZ, RZ ;  /* 0x000000ffff0d7224 */ /* 0x000fe200078e00ff */
[----:B------:R-:W5:Y:S01]  /*5b60*/  LDCU.64 UR6, c[0x4][0x78] ;  /* 0x01000f00ff0677ac */ /* 0x000f620008000a00 */
[----:B------:R-:W2:Y:S01]  /*5b70*/  LDC.64 R14, c[0x4][R15] ;  /* 0x010000000f0e7b82 */ /* 0x000ea20000000a00 */
[----:B------:R-:W3:Y:S01]  /*5b80*/  LDCU.64 UR4, c[0x4][0x10] ;  /* 0x01000200ff0477ac */ /* 0x000ee20008000a00 */
[----:B-1----:R-:W-:Y:S01]  /*5b90*/  MOV R5, UR9 ;  /* 0x0000000900057c02 */ /* 0x002fe20008000f00 */
[----:B------:R-:W-:Y:S01]  /*5ba0*/  IMAD.U32 R4, RZ, RZ, UR8 ;  /* 0x00000008ff047e24 */ /* 0x000fe2000f8e00ff */
[----:B-----5:R-:W-:Y:S01]  /*5bb0*/  MOV R7, UR7 ;  /* 0x0000000700077c02 */ /* 0x020fe20008000f00 */
[----:B------:R-:W-:Y:S01]  /*5bc0*/  IMAD.U32 R6, RZ, RZ, UR6 ;  /* 0x00000006ff067e24 */ /* 0x000fe2000f8e00ff */
[----:B---3--:R-:W-:Y:S01]  /*5bd0*/  MOV R11, UR5 ;  /* 0x00000005000b7c02 */ /* 0x008fe20008000f00 */
[----:B------:R-:W-:Y:S02]  /*5be0*/  IMAD.U32 R10, RZ, RZ, UR4 ;  /* 0x00000004ff0a7e24 */ /* 0x000fe4000f8e00ff */
[----:B------:R-:W-:Y:S07]  /*5bf0*/  LEPC R20, `(.L_x_98) ;  /* 0x000000001014794e */ /* 0x000fee0000000000 */
[----:B--2-4-:R-:W-:Y:S05]  /*5c00*/  CALL.ABS.NOINC R14 ;  /* 0x000000000e007343 */ /* 0x014fea0003c00000 */
.L_x_98:
[----:B------:R-:W-:Y:S01]  /*5c10*/  LOP3.LUT P0, RZ, R131, 0x60, RZ, 0xc0, !PT ;  /* 0x0000006083ff7812 */ /* 0x000fe2000780c0ff */
[----:B------:R-:W-:Y:S05]  /*5c20*/  WARPSYNC.ALL ;  /* 0x0000000000007948 */ /* 0x000fea0003800000 */
[----:B------:R-:W-:Y:S01]  /*5c30*/  R2UR UR4, R2 ;  /* 0x00000000020472ca */ /* 0x000fe200000e0000 */
[----:B------:R-:W-:Y:S01]  /*5c40*/  BSSY.RECONVERGENT B0, `(.L_x_99) ;  /* 0x0000120000007945 */ /* 0x000fe20003800200 */
[----:B---3--:R-:W-:Y:S02]  /*5c50*/  F2FP.F16.E5M2.UNPACK_B R2, R32 ;  /* 0x00000020ff02723e */ /* 0x008fe400020004ff */
[-C--:B------:R-:W-:Y:S02]  /*5c60*/  F2FP.F16.E5M2.UNPACK_B R21, R33.reuse ;  /* 0x00000021ff15723e */ /* 0x080fe400020004ff */
[----:B------:R-:W-:Y:S01]  /*5c70*/  F2FP.F16.E5M2.UNPACK_B R12, R28 ;  /* 0x0000001cff0c723e */ /* 0x000fe200020004ff */
[----:B------:R-:W-:Y:S01]  /*5c80*/  HADD2.F32 R0, -RZ, R2.H0_H0 ;  /* 0x20000002ff007230 */ /* 0x000fe20000004100 */
[----:B------:R-:W-:Y:S01]  /*5c90*/  F2FP.F16.E5M2.UNPACK_B R32, R32.H1 ;  /* 0x00000020ff20723e */ /* 0x000fe200030004ff */
[--C-:B------:R-:W-:Y:S01]  /*5ca0*/  HADD2.F32 R73, -RZ, R21.reuse.H0_H0 ;  /* 0x20000015ff497230 */ /* 0x100fe20000004100 */
[----:B------:R-:W-:Y:S01]  /*5cb0*/  F2FP.F16.E5M2.UNPACK_B R33, R33.H1 ;  /* 0x00000021ff21723e */ /* 0x000fe200030004ff */
[----:B------:R-:W-:Y:S01]  /*5cc0*/  HADD2.F32 R74, -RZ, R21.H1_H1 ;  /* 0x30000015ff4a7230 */ /* 0x000fe20000004100 */
[-C--:B------:R-:W-:Y:S01]  /*5cd0*/  F2FP.F16.E5M2.UNPACK_B R20, R34.reuse ;  /* 0x00000022ff14723e */ /* 0x080fe200020004ff */
[--C-:B------:R-:W-:Y:S01]  /*5ce0*/  HADD2.F32 R3, -RZ, R32.reuse.H0_H0 ;  /* 0x20000020ff037230 */ /* 0x100fe20000004100 */
[----:B------:R-:W-:Y:S01]  /*5cf0*/  F2FP.F16.E5M2.UNPACK_B R15, R34.H1 ;  /* 0x00000022ff0f723e */ /* 0x000fe200030004ff */
[----:B------:R-:W-:Y:S01]  /*5d00*/  HADD2.F32 R72, -RZ, R32.H1_H1 ;  /* 0x30000020ff487230 */ /* 0x000fe20000004100 */
[-C--:B------:R-:W-:Y:S01]  /*5d10*/  F2FP.F16.E5M2.UNPACK_B R14, R35.reuse ;  /* 0x00000023ff0e723e */ /* 0x080fe200020004ff */
[--C-:B------:R-:W-:Y:S01]  /*5d20*/  HADD2.F32 R75, -RZ, R33.reuse.H0_H0 ;  /* 0x20000021ff4b7230 */ /* 0x100fe20000004100 */
[----:B------:R-:W-:Y:S01]  /*5d30*/  F2FP.F16.E5M2.UNPACK_B R13, R35.H1 ;  /* 0x00000023ff0d723e */ /* 0x000fe200030004ff */
[----:B------:R-:W-:Y:S01]  /*5d40*/  HADD2.F32 R76, -RZ, R33.H1_H1 ;  /* 0x30000021ff4c7230 */ /* 0x000fe20000004100 */
[----:B------:R-:W-:Y:S01]  /*5d50*/  F2FP.F16.E5M2.UNPACK_B R28, R28.H1 ;  /* 0x0000001cff1c723e */ /* 0x000fe200030004ff */
[--C-:B------:R-:W-:Y:S01]  /*5d60*/  HADD2.F32 R77, -RZ, R20.reuse.H0_H0 ;  /* 0x20000014ff4d7230 */ /* 0x100fe20000004100 */
[-C--:B------:R-:W-:Y:S01]  /*5d70*/  F2FP.F16.E5M2.UNPACK_B R11, R29.reuse ;  /* 0x0000001dff0b723e */ /* 0x080fe200020004ff */
        /* <DEDUP_REMOVED lines=15> */
[----:B------:R-:W-:Y:S01]  /*5e70*/  R2UR UR5, R22 ;  /* 0x00000000160572ca */ /* 0x000fe200000e0000 */
        /* <DEDUP_REMOVED lines=29> */
[----:B------:R-:W-:Y:S01]  /*6050*/  IADD3 R68, PT, PT, R68, 0x1, RZ ;  /* 0x0000000144447810 */ /* 0x000fe20007ffe0ff */
[--C-:B------:R-:W-:Y:S02]  /*6060*/  HADD2.F32 R101, -RZ, R5.reuse.H0_H0 ;  /* 0x20000005ff657230 */ /* 0x100fe40000004100 */
[----:B------:R-:W-:Y:S02]  /*6070*/  HADD2.F32 R102, -RZ, R5.H1_H1 ;  /* 0x30000005ff667230 */ /* 0x000fe40000004100 */
[--C-:B------:R-:W-:Y:S02]  /*6080*/  HADD2.F32 R103, -RZ, R4.reuse.H0_H0 ;  /* 0x20000004ff677230 */ /* 0x100fe40000004100 */
[----:B------:R-:W-:Y:S02]  /*6090*/  HADD2.F32 R104, -RZ, R4.H1_H1 ;  /* 0x30000004ff687230 */ /* 0x000fe40000004100 */
[----:B------:R-:W1:Y:S01]  /*60a0*/  LDTM.x64 R4, tmem[UR4] ;  /* 0x00000004000479ee */ /* 0x000e620008340000 */
[----:B------:R-:W-:Y:S01]  /*60b0*/  NOP ;  /* 0x0000000000007918 */ /* 0x000fe20000000000 */
[----:B------:R-:W-:Y:S01]  /*60c0*/  UIADD3 UR4, UPT, UPT, UR5, 0xa0, URZ ;  /* 0x000000a005047890 */ /* 0x000fe2000fffe0ff */
[----:B------:R-:W-:Y:S02]  /*60d0*/  HADD2.F32 R2, -RZ, R2.H1_H1 ;  /* 0x30000002ff027230 */ /* 0x000fe40000004100 */
[--C-:B------:R-:W-:Y:S01]  /*60e0*/  HADD2.F32 R105, -RZ, R106.reuse.H0_H0 ;  /* 0x2000006aff697230 */ /* 0x100fe20000004100 */
[----:B------:R-:W-:Y:S01]  /*60f0*/  UPRMT UR4, UR61, 0x654, UR4 ;  /* 0x000006543d047896 */ /* 0x000fe20008000004 */
[----:B------:R-:W-:Y:S02]  /*6100*/  HADD2.F32 R106, -RZ, R106.H1_H1 ;  /* 0x3000006aff6a7230 */ /* 0x000fe40000004100 */
[--C-:B------:R-:W-:Y:S02]  /*6110*/  HADD2.F32 R109, -RZ, R110.reuse.H0_H0 ;  /* 0x2000006eff6d7230 */ /* 0x100fe40000004100 */
[----:B------:R-:W-:Y:S02]  /*6120*/  HADD2.F32 R110, -RZ, R110.H1_H1 ;  /* 0x3000006eff6e7230 */ /* 0x000fe40000004100 */
[--C-:B------:R-:W-:Y:S02]  /*6130*/  HADD2.F32 R113, -RZ, R114.reuse.H0_H0 ;  /* 0x20000072ff717230 */ /* 0x100fe40000004100 */
[----:B-1----:R-:W-:Y:S01]  /*6140*/  SYNCS.ARRIVE.TRANS64.RED.A1T0 RZ, [UR4], RZ ;  /* 0x000000ffffff79a7 */ /* 0x002fe20008100404 */
[----:B------:R-:W-:Y:S02]  /*6150*/  HADD2.F32 R114, -RZ, R114.H1_H1 ;  /* 0x30000072ff727230 */ /* 0x000fe40000004100 */
[--C-:B------:R-:W-:Y:S02]  /*6160*/  HADD2.F32 R117, -RZ, R118.reuse.H0_H0 ;  /* 0x20000076ff757230 */ /* 0x100fe40000004100 */
[----:B------:R-:W-:Y:S02]  /*6170*/  HADD2.F32 R118, -RZ, R118.H1_H1 ;  /* 0x30000076ff767230 */ /* 0x000fe40000004100 */
[--C-:B------:R-:W-:Y:S02]  /*6180*/  HADD2.F32 R121, -RZ, R122.reuse.H0_H0 ;  /* 0x2000007aff797230 */ /* 0x100fe40000004100 */
[C---:B----4-:R-:W-:Y:S01]  /*6190*/  FMUL R4, R70.reuse, R4 ;  /* 0x0000000446047220 */ /* 0x050fe20000400000 */
[C---:B------:R-:W-:Y:S01]  /*61a0*/  FMUL R5, R70.reuse, R5 ;  /* 0x0000000546057220 */ /* 0x040fe20000400000 */
[C---:B------:R-:W-:Y:S01]  /*61b0*/  FMUL R8, R70.reuse, R8 ;  /* 0x0000000846087220 */ /* 0x040fe20000400000 */
[C---:B------:R-:W-:Y:S01]  /*61c0*/  FMUL R9, R70.reuse, R9 ;  /* 0x0000000946097220 */ /* 0x040fe20000400000 */
[C---:B------:R-:W-:Y:S01]  /*61d0*/  FFMA R4, R71.reuse, R0, R4 ;  /* 0x0000000047047223 */ /* 0x040fe20000000004 */
[C---:B------:R-:W-:Y:S01]  /*61e0*/  FFMA R5, R71.reuse, R2, R5 ;  /* 0x0000000247057223 */ /* 0x040fe20000000005 */
[C---:B------:R-:W-:Y:S01]  /*61f0*/  FMUL R12, R70.reuse, R12 ;  /* 0x0000000c460c7220 */ /* 0x040fe20000400000 */
[C---:B------:R-:W-:Y:S01]  /*6200*/  FMUL R13, R70.reuse, R13 ;  /* 0x0000000d460d7220 */ /* 0x040fe20000400000 */
[C---:B------:R-:W-:Y:S01]  /*6210*/  FMUL R16, R70.reuse, R16 ;  /* 0x0000001046107220 */ /* 0x040fe20000400000 */
[C---:B------:R-:W-:Y:S01]  /*6220*/  FMUL R17, R70.reuse, R17 ;  /* 0x0000001146117220 */ /* 0x040fe20000400000 */
[C---:B------:R-:W-:Y:S01]  /*6230*/  FMUL R0, R70.reuse, R20 ;  /* 0x0000001446007220 */ /* 0x040fe20000400000 */
[C---:B------:R-:W-:Y:S01]  /*6240*/  FMUL R2, R70.reuse, R21 ;  /* 0x0000001546027220 */ /* 0x040fe20000400000 */
[C---:B------:R-:W-:Y:S01]  /*6250*/  FMUL R21, R70.reuse, R28 ;  /* 0x0000001c46157220 */ /* 0x040fe20000400000 */
[----:B------:R-:W-:Y:S02]  /*6260*/  HADD2.F32 R122, -RZ, R122.H1_H1 ;  /* 0x3000007aff7a7230 */ /* 0x000fe40000004100 */
[C---:B------:R-:W-:Y:S01]  /*6270*/  FMUL R6, R70.reuse, R6 ;  /* 0x0000000646067220 */ /* 0x040fe20000400000 */
[--C-:B------:R-:W-:Y:S02]  /*6280*/  HADD2.F32 R125, -RZ, R126.reuse.H0_H0 ;  /* 0x2000007eff7d7230 */ /* 0x100fe40000004100 */
[C---:B------:R-:W-:Y:S01]  /*6290*/  FMUL R7, R70.reuse, R7 ;  /* 0x0000000746077220 */ /* 0x040fe20000400000 */
[----:B------:R-:W-:Y:S02]  /*62a0*/  HADD2.F32 R126, -RZ, R126.H1_H1 ;  /* 0x3000007eff7e7230 */ /* 0x000fe40000004100 */
[C---:B------:R-:W-:Y:S01]  /*62b0*/  FFMA R6, R71.reuse, R3, R6 ;  /* 0x0000000347067223 */ /* 0x040fe20000000006 */
[C---:B------:R-:W-:Y:S01]  /*62c0*/  FMUL R10, R70.reuse, R10 ;  /* 0x0000000a460a7220 */ /* 0x040fe20000400000 */
[C---:B------:R-:W-:Y:S01]  /*62d0*/  FFMA R7, R71.reuse, R72, R7 ;  /* 0x0000004847077223 */ /* 0x040fe20000000007 */
[C---:B------:R-:W-:Y:S01]  /*62e0*/  FFMA R8, R71.reuse, R73, R8 ;  /* 0x0000004947087223 */ /* 0x040fe20000000008 */
[C---:B------:R-:W-:Y:S01]  /*62f0*/  FFMA R9, R71.reuse, R74, R9 ;  /* 0x0000004a47097223 */ /* 0x040fe20000000009 */
[C---:B------:R-:W-:Y:S01]  /*6300*/  FFMA R10, R71.reuse, R75, R10 ;  /* 0x0000004b470a7223 */ /* 0x040fe2000000000a */
[--C-:B------:R-:W-:Y:S02]  /*6310*/  HADD2.F32 R74, -RZ, R129.reuse.H0_H0 ;  /* 0x20000081ff4a7230 */ /* 0x100fe40000004100 */
[C---:B------:R-:W-:Y:S01]  /*6320*/  FMUL R11, R70.reuse, R11 ;  /* 0x0000000b460b7220 */ /* 0x040fe20000400000 */
[----:B------:R-:W-:Y:S02]  /*6330*/  HADD2.F32 R75, -RZ, R129.H1_H1 ;  /* 0x30000081ff4b7230 */ /* 0x000fe40000004100 */
[C---:B------:R-:W-:Y:S01]  /*6340*/  FMUL R14, R70.reuse, R14 ;  /* 0x0000000e460e7220 */ /* 0x040fe20000400000 */
[--C-:B------:R-:W-:Y:S02]  /*6350*/  HADD2.F32 R72, -RZ, R130.reuse.H0_H0 ;  /* 0x20000082ff487230 */ /* 0x100fe40000004100 */
[C---:B------:R-:W-:Y:S01]  /*6360*/  FFMA R11, R71.reuse, R76, R11 ;  /* 0x0000004c470b7223 */ /* 0x040fe2000000000b */
[C---:B------:R-:W-:Y:S01]  /*6370*/  FFMA R12, R71.reuse, R77, R12 ;  /* 0x0000004d470c7223 */ /* 0x040fe2000000000c */
[----:B------:R-:W-:Y:S01]  /*6380*/  FFMA R13, R71, R78, R13 ;  /* 0x0000004e470d7223 */ /* 0x000fe2000000000d */
[----:B------:R-:W-:Y:S01]  /*6390*/  F2FP.SATFINITE.E5M2.F32.PACK_AB_MERGE_C R76, R7, R6, RZ ;  /* 0x00000006074c723e */ /* 0x000fe200048060ff */
[----:B------:R-:W-:Y:S01]  /*63a0*/  FFMA R14, R71, R79, R14 ;  /* 0x0000004f470e7223 */ /* 0x000fe2000000000e */
[----:B------:R-:W-:Y:S01]  /*63b0*/  F2FP.SATFINITE.E5M2.F32.PACK_AB_MERGE_C R129, R11, R10, RZ ;  /* 0x0000000a0b81723e */ /* 0x000fe200048060ff */
[C---:B------:R-:W-:Y:S01]  /*63c0*/  FMUL R7, R70.reuse, R24 ;  /* 0x0000001846077220 */ /* 0x040fe20000400000 */
[C---:B------:R-:W-:Y:S01]  /*63d0*/  FMUL R10, R70.reuse, R25 ;  /* 0x00000019460a7220 */ /* 0x040fe20000400000 */
[C---:B------:R-:W-:Y:S01]  /*63e0*/  FMUL R25, R70.reuse, R32 ;  /* 0x0000002046197220 */ /* 0x040fe20000400000 */
[----:B------:R-:W-:Y:S02]  /*63f0*/  HADD2.F32 R73, -RZ, R130.H1_H1 ;  /* 0x30000082ff497230 */ /* 0x000fe40000004100 */
[C---:B------:R-:W-:Y:S01]  /*6400*/  FMUL R15, R70.reuse, R15 ;  /* 0x0000000f460f7220 */ /* 0x040fe20000400000 */
[C---:B------:R-:W-:Y:S01]  /*6410*/  FMUL R18, R70.reuse, R18 ;  /* 0x0000001246127220 */ /* 0x040fe20000400000 */
[C---:B------:R-:W-:Y:S01]  /*6420*/  FMUL R19, R70.reuse, R19 ;  /* 0x0000001346137220 */ /* 0x040fe20000400000 */
[C---:B------:R-:W-:Y:S01]  /*6430*/  FMUL R3, R70.reuse, R22 ;  /* 0x0000001646037220 */ /* 0x040fe20000400000 */
[C---:B------:R-:W-:Y:S01]  /*6440*/  FFMA R15, R71.reuse, R80, R15 ;  /* 0x00000050470f7223 */ /* 0x040fe2000000000f */
[C---:B------:R-:W-:Y:S01]  /*6450*/  FFMA R16, R71.reuse, R81, R16 ;  /* 0x0000005147107223 */ /* 0x040fe20000000010 */
[C---:B------:R-:W-:Y:S01]  /*6460*/  FFMA R17, R71.reuse, R82, R17 ;  /* 0x0000005247117223 */ /* 0x040fe20000000011 */
[C---:B------:R-:W-:Y:S01]  /*6470*/  FFMA R18, R71.reuse, R83, R18 ;  /* 0x0000005347127223 */ /* 0x040fe20000000012 */
        /* <DEDUP_REMOVED lines=16> */
[----:B------:R-:W-:Y:S01]  /*6580*/  FMUL R20, R70, R27 ;  /* 0x0000001b46147220 */ /* 0x000fe20000400000 */
[----:B------:R-:W-:Y:S01]  /*6590*/  F2FP.SATFINITE.E5M2.F32.PACK_AB_MERGE_C R3, R6, R3, RZ ;  /* 0x000000030603723e */ /* 0x000fe200048060ff */
[C---:B------:R-:W-:Y:S01]  /*65a0*/  FMUL R23, R70.reuse, R30 ;  /* 0x0000001e46177220 */ /* 0x040fe20000400000 */
[C---:B------:R-:W-:Y:S01]  /*65b0*/  FMUL R30, R70.reuse, R37 ;  /* 0x00000025461e7220 */ /* 0x040fe20000400000 */
[C---:B------:R-:W-:Y:S01]  /*65c0*/  FFMA R20, R71.reuse, R92, R20 ;  /* 0x0000005c47147223 */ /* 0x040fe20000000014 */
[C---:B------:R-:W-:Y:S01]  /*65d0*/  FFMA R21, R71.reuse, R93, R21 ;  /* 0x0000005d47157223 */ /* 0x040fe20000000015 */
[C---:B------:R-:W-:Y:S01]  /*65e0*/  FFMA R22, R71.reuse, R94, R22 ;  /* 0x0000005e47167223 */ /* 0x040fe20000000016 */
[C---:B------:R-:W-:Y:S01]  /*65f0*/  FFMA R23, R71.reuse, R95, R23 ;  /* 0x0000005f47177223 */ /* 0x040fe20000000017 */
        /* <DEDUP_REMOVED lines=12> */
[----:B------:R-:W-:Y:S01]  /*66c0*/  FMUL R38, R70, R45 ;  /* 0x0000002d46267220 */ /* 0x000fe20000400000 */
[C---:B------:R-:W-:Y:S01]  /*66d0*/  FFMA R28, R71.reuse, R100, R28 ;  /* 0x00000064471c7223 */ /* 0x040fe2000000001c */
[----:B------:R-:W-:Y:S01]  /*66e0*/  F2FP.SATFINITE.E5M2.F32.PACK_AB_MERGE_C R6, R22, R21, R6 ;  /* 0x000000151606723e */ /* 0x000fe20004806006 */
[C---:B------:R-:W-:Y:S01]  /*66f0*/  FFMA R29, R71.reuse, R101, R29 ;  /* 0x00000065471d7223 */ /* 0x040fe2000000001d */
[C---:B------:R-:W-:Y:S01]  /*6700*/  FFMA R30, R71.reuse, R102, R30 ;  /* 0x00000066471e7223 */ /* 0x040fe2000000001e */
[----:B------:R-:W-:Y:S01]  /*6710*/  FFMA R31, R71, R103, R31 ;  /* 0x00000067471f7223 */ /* 0x000fe2000000001f */
[C---:B------:R-:W-:Y:S01]  /*6720*/  FMUL R45, R70.reuse, R52 ;  /* 0x00000034462d7220 */ /* 0x040fe20000400000 */
[C---:B------:R-:W-:Y:S01]  /*6730*/  FMUL R52, R70.reuse, R59 ;  /* 0x0000003b46347220 */ /* 0x040fe20000400000 */
[C---:B------:R-:W-:Y:S01]  /*6740*/  FMUL R59, R70.reuse, R66 ;  /* 0x00000042463b7220 */ /* 0x040fe20000400000 */
[----:B------:R-:W-:Y:S01]  /*6750*/  F2FP.SATFINITE.E5M2.F32.PACK_AB_MERGE_C R66, R13, R12, R14 ;  /* 0x0000000c0d42723e */ /* 0x000fe2000480600e */
[C---:B------:R-:W-:Y:S01]  /*6760*/  FMUL R32, R70.reuse, R39 ;  /* 0x0000002746207220 */ /* 0x040fe20000400000 */
[--C-:B------:R-:W-:Y:S02]  /*6770*/  HADD2.F32 R107, -RZ, R108.reuse.H0_H0 ;  /* 0x2000006cff6b7230 */ /* 0x100fe40000004100 */
[C---:B------:R-:W-:Y:S01]  /*6780*/  FMUL R35, R70.reuse, R42 ;  /* 0x0000002a46237220 */ /* 0x040fe20000400000 */
[----:B------:R-:W-:Y:S02]  /*6790*/  HADD2.F32 R108, -RZ, R108.H1_H1 ;  /* 0x3000006cff6c7230 */ /* 0x000fe40000004100 */
[C---:B------:R-:W-:Y:S01]  /*67a0*/  FFMA R32, R71.reuse, R104, R32 ;  /* 0x0000006847207223 */ /* 0x040fe20000000020 */
[----:B------:R-:W-:Y:S01]  /*67b0*/  FMUL R36, R70, R43 ;  /* 0x0000002b46247220 */ /* 0x000fe20000400000 */
[C---:B------:R-:W-:Y:S01]  /*67c0*/  FFMA R33, R71.reuse, R105, R33 ;  /* 0x0000006947217223 */ /* 0x040fe20000000021 */
[C---:B------:R-:W-:Y:S01]  /*67d0*/  FFMA R34, R71.reuse, R106, R34 ;  /* 0x0000006a47227223 */ /* 0x040fe20000000022 */
[--C-:B------:R-:W-:Y:S01]  /*67e0*/  HADD2.F32 R111, -RZ, R112.reuse.H0_H0 ;  /* 0x20000070ff6f7230 */ /* 0x100fe20000004100 */
[----:B------:R-:W-:Y:S01]  /*67f0*/  F2FP.SATFINITE.E5M2.F32.PACK_AB_MERGE_C R32, R32, R31, RZ ;  /* 0x0000001f2020723e */ /* 0x000fe200048060ff */
[C---:B------:R-:W-:Y:S01]  /*6800*/  FFMA R35, R71.reuse, R107, R35 ;  /* 0x0000006b47237223 */ /* 0x040fe20000000023 */
[----:B------:R-:W-:Y:S02]  /*6810*/  HADD2.F32 R112, -RZ, R112.H1_H1 ;  /* 0x30000070ff707230 */ /* 0x000fe40000004100 */
[----:B------:R-:W-:Y:S01]  /*6820*/  FMUL R39, R70, R46 ;  /* 0x0000002e46277220 */ /* 0x000fe20000400000 */
[----:B------:R-:W-:Y:S01]  /*6830*/  F2FP.SATFINITE.E5M2.F32.PACK_AB_MERGE_C R32, R30, R29, R32 ;  /* 0x0000001d1e20723e */ /* 0x000fe20004806020 */
[C---:B------:R-:W-:Y:S01]  /*6840*/  FFMA R36, R71.reuse, R108, R36 ;  /* 0x0000006c47247223 */ /* 0x040fe20000000024 */
[C---:B------:R-:W-:Y:S01]  /*6850*/  FMUL R40, R70.reuse, R47 ;  /* 0x0000002f46287220 */ /* 0x040fe20000400000 */
[C---:B------:R-:W-:Y:S01]  /*6860*/  FFMA R37, R71.reuse, R109, R37 ;  /* 0x0000006d47257223 */ /* 0x040fe20000000025 */
[C---:B------:R-:W-:Y:S01]  /*6870*/  FFMA R38, R71.reuse, R110, R38 ;  /* 0x0000006e47267223 */ /* 0x040fe20000000026 */
[C---:B------:R-:W-:Y:S01]  /*6880*/  FMUL R42, R70.reuse, R49 ;  /* 0x00000031462a7220 */ /* 0x040fe20000400000 */
[--C-:B------:R-:W-:Y:S02]  /*6890*/  HADD2.F32 R115, -RZ, R116.reuse.H0_H0 ;  /* 0x20000074ff737230 */ /* 0x100fe40000004100 */
[C---:B------:R-:W-:Y:S01]  /*68a0*/  FFMA R39, R71.reuse, R111, R39 ;  /* 0x0000006f47277223 */ /* 0x040fe20000000027 */
[----:B------:R-:W-:Y:S02]  /*68b0*/  HADD2.F32 R116, -RZ, R116.H1_H1 ;  /* 0x30000074ff747230 */ /* 0x000fe40000004100 */
[C---:B------:R-:W-:Y:S01]  /*68c0*/  FMUL R43, R70.reuse, R50 ;  /* 0x00000032462b7220 */ /* 0x040fe20000400000 */
[C---:B------:R-:W-:Y:S01]  /*68d0*/  FFMA R40, R71.reuse, R112, R40 ;  /* 0x0000007047287223 */ /* 0x040fe20000000028 */
[C---:B------:R-:W-:Y:S01]  /*68e0*/  FMUL R44, R70.reuse, R51 ;  /* 0x00000033462c7220 */ /* 0x040fe20000400000 */
[C---:B------:R-:W-:Y:S01]  /*68f0*/  FFMA R41, R71.reuse, R113, R41 ;  /* 0x0000007147297223 */ /* 0x040fe20000000029 */
[C---:B------:R-:W-:Y:S01]  /*6900*/  FMUL R50, R70.reuse, R57 ;  /* 0x0000003946327220 */ /* 0x040fe20000400000 */
[C---:B------:R-:W-:Y:S01]  /*6910*/  FMUL R57, R70.reuse, R64 ;  /* 0x0000004046397220 */ /* 0x040fe20000400000 */
[----:B------:R-:W-:Y:S01]  /*6920*/  FFMA R42, R71, R114, R42 ;  /* 0x00000072472a7223 */ /* 0x000fe2000000002a */
[C---:B------:R-:W-:Y:S01]  /*6930*/  FMUL R46, R70.reuse, R53 ;  /* 0x00000035462e7220 */ /* 0x040fe20000400000 */
[--C-:B------:R-:W-:Y:S01]  /*6940*/  HADD2.F32 R119, -RZ, R120.reuse.H0_H0 ;  /* 0x20000078ff777230 */ /* 0x100fe20000004100 */
[----:B------:R-:W-:Y:S01]  /*6950*/  F2FP.SATFINITE.E5M2.F32.PACK_AB_MERGE_C R64, R5, R4, R76 ;  /* 0x000000040540723e */ /* 0x000fe2000480604c */
[C---:B------:R-:W-:Y:S01]  /*6960*/  FMUL R51, R70.reuse, R58 ;  /* 0x0000003a46337220 */ /* 0x040fe20000400000 */
[C---:B------:R-:W-:Y:S01]  /*6970*/  FMUL R53, R70.reuse, R60 ;  /* 0x0000003c46357220 */ /* 0x040fe20000400000 */
[C---:B------:R-:W-:Y:S01]  /*6980*/  FFMA R43, R71.reuse, R115, R43 ;  /* 0x00000073472b7223 */ /* 0x040fe2000000002b */
[----:B------:R-:W-:Y:S02]  /*6990*/  HADD2.F32 R120, -RZ, R120.H1_H1 ;  /* 0x30000078ff787230 */ /* 0x000fe40000004100 */
[C---:B------:R-:W-:Y:S01]  /*69a0*/  FMUL R47, R70.reuse, R54 ;  /* 0x00000036462f7220 */ /* 0x040fe20000400000 */
[C---:B------:R-:W-:Y:S01]  /*69b0*/  FMUL R58, R70.reuse, R65 ;  /* 0x00000041463a7220 */ /* 0x040fe20000400000 */
[----:B------:R-:W-:Y:S01]  /*69c0*/  FMUL R60, R70, R67 ;  /* 0x00000043463c7220 */ /* 0x000fe20000400000 */
[----:B------:R-:W-:Y:S01]  /*69d0*/  F2FP.SATFINITE.E5M2.F32.PACK_AB_MERGE_C R5, R20, R11, RZ ;  /* 0x0000000b1405723e */ /* 0x000fe200048060ff */
[----:B------:R-:W-:Y:S01]  /*69e0*/  FFMA R44, R71, R116, R44 ;  /* 0x00000074472c7223 */ /* 0x000fe2000000002c */
[C---:B------:R-:W-:Y:S01]  /*69f0*/  FMUL R48, R70.reuse, R55 ;  /* 0x0000003746307220 */ /* 0x040fe20000400000 */
[----:B------:R-:W-:Y:S01]  /*6a00*/  F2FP.SATFINITE.E5M2.F32.PACK_AB_MERGE_C R65, R9, R8, R129 ;  /* 0x000000080941723e */ /* 0x000fe20004806081 */
[----:B------:R-:W-:Y:S01]  /*6a10*/  FFMA R45, R71, R117, R45 ;  /* 0x00000075472d7223 */ /* 0x000fe2000000002d */
[----:B------:R-:W-:Y:S01]  /*6a20*/  F2FP.SATFINITE.E5M2.F32.PACK_AB_MERGE_C R67, R17, R16, R18 ;  /* 0x000000101143723e */ /* 0x000fe20004806012 */
[----:B------:R-:W-:Y:S01]  /*6a30*/  FMUL R49, R70, R56 ;  /* 0x0000003846317220 */ /* 0x000fe20000400000 */
[C---:B------:R-:W-:Y:S01]  /*6a40*/  FFMA R46, R71.reuse, R118, R46 ;  /* 0x00000076472e7223 */ /* 0x040fe2000000002e */
[--C-:B------:R-:W-:Y:S02]  /*6a50*/  HADD2.F32 R123, -RZ, R124.reuse.H0_H0 ;  /* 0x2000007cff7b7230 */ /* 0x100fe40000004100 */
[C---:B------:R-:W-:Y:S01]  /*6a60*/  FFMA R47, R71.reuse, R119, R47 ;  /* 0x00000077472f7223 */ /* 0x040fe2000000002f */
[----:B------:R1:W-:Y:S01]  /*6a70*/  STS.128 [R140+UR44+0x2200], R64 ;  /* 0x002200408c007988 */ /* 0x0003e20008000c2c */
[----:B------:R-:W-:Y:S01]  /*6a80*/  HADD2.F32 R124, -RZ, R124.H1_H1 ;  /* 0x3000007cff7c7230 */ /* 0x000fe20000004100 */
[----:B------:R-:W-:Y:S01]  /*6a90*/  F2FP.SATFINITE.E5M2.F32.PACK_AB_MERGE_C R5, R10, R7, R5 ;  /* 0x000000070a05723e */ /* 0x000fe20004806005 */
[C---:B------:R-:W-:Y:S01]  /*6aa0*/  FFMA R48, R71.reuse, R120, R48 ;  /* 0x0000007847307223 */ /* 0x040fe20000000030 */
[----:B------:R-:W-:Y:S01]  /*6ab0*/  F2FP.SATFINITE.E5M2.F32.PACK_AB_MERGE_C R7, R28, R27, RZ ;  /* 0x0000001b1c07723e */ /* 0x000fe200048060ff */
        /* <DEDUP_REMOVED lines=8> */
[----:B------:R-:W-:Y:S01]  /*6b40*/  FMUL R56, R70, R63 ;  /* 0x0000003f46387220 */ /* 0x000fe20000400000 */
[----:B------:R-:W-:Y:S01]  /*6b50*/  F2FP.SATFINITE.E5M2.F32.PACK_AB_MERGE_C R4, R2, R0, R3 ;  /* 0x000000000204723e */ /* 0x000fe20004806003 */
[C---:B------:R-:W-:Y:S01]  /*6b60*/  FFMA R53, R71.reuse, R125, R53 ;  /* 0x0000007d47357223 */ /* 0x040fe20000000035 */
[----:B------:R-:W-:Y:S01]  /*6b70*/  F2FP.SATFINITE.E5M2.F32.PACK_AB_MERGE_C R7, R26, R25, R7 ;  /* 0x000000191a07723e */ /* 0x000fe20004806007 */
[C---:B------:R-:W-:Y:S01]  /*6b80*/  FFMA R54, R71.reuse, R126, R54 ;  /* 0x0000007e47367223 */ /* 0x040fe20000000036 */
[C---:B------:R-:W-:Y:S01]  /*6b90*/  FFMA R55, R71.reuse, R127, R55 ;  /* 0x0000007f47377223 */ /* 0x040fe20000000037 */
[----:B------:R-:W-:Y:S01]  /*6ba0*/  F2FP.SATFINITE.E5M2.F32.PACK_AB_MERGE_C R35, R36, R35, RZ ;  /* 0x000000232423723e */ /* 0x000fe200048060ff */
[C---:B------:R-:W-:Y:S01]  /*6bb0*/  FFMA R56, R71.reuse, R128, R56 ;  /* 0x0000008047387223 */ /* 0x040fe20000000038 */
[----:B------:R1:W-:Y:S01]  /*6bc0*/  STS.128 [R149+0x2010], R4 ;  /* 0x0020100495007388 */ /* 0x0003e20000000c00 */
[----:B------:R-:W-:Y:S01]  /*6bd0*/  F2FP.SATFINITE.E5M2.F32.PACK_AB_MERGE_C R39, R40, R39, RZ ;  /* 0x000000272827723e */ /* 0x000fe200048060ff */
[C---:B------:R-:W-:Y:S01]  /*6be0*/  FFMA R57, R71.reuse, R72, R57 ;  /* 0x0000004847397223 */ /* 0x040fe20000000039 */
[----:B------:R-:W-:Y:S01]  /*6bf0*/  F2FP.SATFINITE.E5M2.F32.PACK_AB_MERGE_C R43, R44, R43, RZ ;  /* 0x0000002b2c2b723e */ /* 0x000fe200048060ff */
[C---:B------:R-:W-:Y:S01]  /*6c00*/  FFMA R58, R71.reuse, R73, R58 ;  /* 0x00000049473a7223 */ /* 0x040fe2000000003a */
[C---:B------:R-:W-:Y:S01]  /*6c10*/  FFMA R59, R71.reuse, R74, R59 ;  /* 0x0000004a473b7223 */ /* 0x040fe2000000003b */
[----:B------:R-:W-:Y:S01]  /*6c20*/  F2FP.SATFINITE.E5M2.F32.PACK_AB_MERGE_C R33, R34, R33, R35 ;  /* 0x000000212221723e */ /* 0x000fe20004806023 */
[----:B------:R-:W-:Y:S01]  /*6c30*/  FFMA R60, R71, R75, R60 ;  /* 0x0000004b473c7223 */ /* 0x000fe2000000003c */
[----:B------:R-:W-:Y:S02]  /*6c40*/  F2FP.SATFINITE.E5M2.F32.PACK_AB_MERGE_C R34, R38, R37, R39 ;  /* 0x000000252622723e */ /* 0x000fe40004806027 */
[----:B------:R-:W-:Y:S02]  /*6c50*/  F2FP.SATFINITE.E5M2.F32.PACK_AB_MERGE_C R35, R42, R41, R43 ;  /* 0x000000292a23723e */ /* 0x000fe4000480602b */
[----:B------:R-:W-:Y:S02]  /*6c60*/  F2FP.SATFINITE.E5M2.F32.PACK_AB_MERGE_C R51, R52, R51, RZ ;  /* 0x000000333433723e */ /* 0x000fe400048060ff */
[----:B------:R-:W-:Y:S01]  /*6c70*/  F2FP.SATFINITE.E5M2.F32.PACK_AB_MERGE_C R48, R48, R47, RZ ;  /* 0x0000002f3030723e */ /* 0x000fe200048060ff */
[----:B------:R1:W-:Y:S01]  /*6c80*/  STS.128 [R148+0x2020], R32 ;  /* 0x0020202094007388 */ /* 0x0003e20000000c00 */
[----:B------:R-:W-:Y:S02]  /*6c90*/  F2FP.SATFINITE.E5M2.F32.PACK_AB_MERGE_C R55, R56, R55, RZ ;  /* 0x000000373837723e */ /* 0x000fe400048060ff */
[----:B------:R-:W-:Y:S02]  /*6ca0*/  F2FP.SATFINITE.E5M2.F32.PACK_AB_MERGE_C R59, R60, R59, RZ ;  /* 0x0000003b3c3b723e */ /* 0x000fe400048060ff */
[----:B------:R-:W-:Y:S02]  /*6cb0*/  F2FP.SATFINITE.E5M2.F32.PACK_AB_MERGE_C R49, R50, R49, R51 ;  /* 0x000000313231723e */ /* 0x000fe40004806033 */
[----:B------:R-:W-:Y:S02]  /*6cc0*/  F2FP.SATFINITE.E5M2.F32.PACK_AB_MERGE_C R48, R46, R45, R48 ;  /* 0x0000002d2e30723e */ /* 0x000fe40004806030 */
[----:B------:R-:W-:Y:S02]  /*6cd0*/  F2FP.SATFINITE.E5M2.F32.PACK_AB_MERGE_C R50, R54, R53, R55 ;  /* 0x000000353632723e */ /* 0x000fe40004806037 */
[----:B------:R-:W-:Y:S05]  /*6ce0*/  F2FP.SATFINITE.E5M2.F32.PACK_AB_MERGE_C R51, R58, R57, R59 ;  /* 0x000000393a33723e */ /* 0x000fea000480603b */
[----:B------:R1:W-:Y:S01]  /*6cf0*/  STS.128 [R147+0x2030], R48 ;  /* 0x0020303093007388 */ /* 0x0003e20000000c00 */
[----:B------:R-:W-:Y:S01]  /*6d00*/  @!PT LDS RZ, [RZ] ;  /* 0x00000000fffff984 */ /* 0x000fe20000000800 */
[----:B------:R-:W-:Y:S01]  /*6d10*/  @!PT LDS RZ, [RZ] ;  /* 0x00000000fffff984 */ /* 0x000fe20000000800 */
[----:B------:R-:W-:Y:S01]  /*6d20*/  @!PT LDS RZ, [RZ] ;  /* 0x00000000fffff984 */ /* 0x000fe20000000800 */
[----:B------:R-:W-:Y:S01]  /*6d30*/  @!PT LDS RZ, [RZ] ;  /* 0x00000000fffff984 */ /* 0x000fe20000000800 */
[----:B------:R3:W-:Y:S07]  /*6d40*/  MEMBAR.ALL.CTA ;  /* 0x0000000000007992 */ /* 0x0007ee0000008000 */
[----:B---3--:R-:W3:Y:S02]  /*6d50*/  FENCE.VIEW.ASYNC.S ;  /* 0x00000000000073c6 */ /* 0x008ee40000000000 */
[----:B---3--:R-:W-:Y:S06]  /*6d60*/  BAR.SYNC.DEFER_BLOCKING 0x1, 0x80 ;  /* 0x0042000000007b1d */ /* 0x008fec0000010000 */
[----:B------:R-:W-:Y:S05]  /*6d70*/  @P0 BRA `(.L_x_100) ;  /* 0x0000000000300947 */ /* 0x000fea0003800000 */
[----:B------:R-:W-:Y:S02]  /*6d80*/  UIADD3 UR4, UPT, UPT, UR44, 0x2200, URZ ;  /* 0x000022002c047890 */ /* 0x000fe4000fffe0ff */
[----:B------:R-:W-:Y:S02]  /*6d90*/  USHF.L.U32 UR9, UR45, 0x6, URZ ;  /* 0x000000062d097899 */ /* 0x000fe400080006ff */
[----:B------:R-:W-:Y:S02]  /*6da0*/  USHF.L.U32 UR10, UR46, 0x7, URZ ;  /* 0x000000072e0a7899 */ /* 0x000fe400080006ff */
[----:B------:R-:W-:Y:S01]  /*6db0*/  MOV R150, UR4 ;  /* 0x0000000400967c02 */ /* 0x000fe20008000f00 */
[----:B------:R-:W-:Y:S01]  /*6dc0*/  UIADD3 UR4, UP0, UPT, UR62, 0x680, URZ ;  /* 0x000006803e047890 */ /* 0x000fe2000ff1e0ff */
[----:B------:R-:W-:Y:S02]  /*6dd0*/  UMOV UR11, UR36 ;  /* 0x00000024000b7c82 */ /* 0x000fe40008000000 */
[----:B------:R-:W-:Y:S01]  /*6de0*/  R2UR UR8, R150 ;  /* 0x00000000960872ca */ /* 0x000fe200000e0000 */
[----:B------:R-:W-:Y:S11]  /*6df0*/  UIADD3.X UR5, UPT, UPT, URZ, UR63, URZ, UP0, !UPT ;  /* 0x0000003fff057290 */ /* 0x000ff600087fe4ff */
[----:B------:R-:W-:Y:S01]  /*6e00*/  @!UPT UIADD3 URZ, UPT, UPT, URZ, URZ, URZ ;  /* 0x000000fffffff290 */ /* 0x000fe2000fffe0ff */
[----:B------:R3:W-:Y:S01]  /*6e10*/  UTMASTG.3D [UR8], [UR4] ;  /* 0x00000008040073b5 */ /* 0x0007e20008010000 */
[----:B------:R0:W-:Y:S01]  /*6e20*/  UTMACMDFLUSH ;  /* 0x00000000000079b7 */ /* 0x0001e20000000000 */
[----:B---3--:R-:W-:Y:S04]  /*6e30*/  DEPBAR.LE SB0, 0x0 ;  /* 0x000080000000791a */ /* 0x008fe80000000000 */
.L_x_100:
[----:B------:R-:W-:Y:S05]  /*6e40*/  BSYNC.RECONVERGENT B0 ;  /* 0x0000000000007941 */ /* 0x000fea0003800200 */
.L_x_99:
[----:B------:R-:W-:Y:S01]  /*6e50*/  BAR.SYNC.DEFER_BLOCKING 0x1, 0x80 ;  /* 0x0042000000007b1d */ /* 0x000fe20000010000 */
[----:B------:R-:W-:Y:S01]  /*6e60*/  ISETP.NE.AND P0, PT, R143, 0x2, PT ;  /* 0x000000028f00780c */ /* 0x000fe20003f05270 */
[----:B------:R-:W-:Y:S01]  /*6e70*/  UISETP.NE.AND UP0, UPT, UR47, URZ, UPT ;  /* 0x000000ff2f00728c */ /* 0x000fe2000bf05270 */
[----:B------:R-:W-:Y:S01]  /*6e80*/  ISETP.NE.AND P1, PT, R68, 0x4, PT ;  /* 0x000000044400780c */ /* 0x000fe20003f25270 */
[----:B------:R-:W-:Y:S01]  /*6e90*/  UIADD3 UR45, UPT, UPT, UR37, UR55, URZ ;  /* 0x00000037252d7290 */ /* 0x000fe2000fffe0ff */
[----:B------:R-:W-:Y:S01]  /*6ea0*/  SEL R2, RZ, 0x1, P0 ;  /* 0x00000001ff027807 */ /* 0x000fe20000000000 */
[----:B------:R-:W-:Y:S01]  /*6eb0*/  UIADD3 UR46, UPT, UPT, UR38, UR58, URZ ;  /* 0x0000003a262e7290 */ /* 0x000fe2000fffe0ff */
[----:B------:R-:W-:Y:S02]  /*6ec0*/  SEL R0, RZ, 0x1, P1 ;  /* 0x00000001ff007807 */ /* 0x000fe40000800000 */
[----:B------:R-:W-:Y:S02]  /*6ed0*/  LOP3.LUT R145, R145, R2, RZ, 0x3c, !PT ;  /* 0x0000000291917212 */ /* 0x000fe400078e3cff */
[----:B------:R-:W-:Y:S02]  /*6ee0*/  LOP3.LUT R146, R146, R0, RZ, 0x3c, !PT ;  /* 0x0000000092927212 */ /* 0x000fe400078e3cff */
[----:B------:R-:W-:Y:S02]  /*6ef0*/  SEL R143, R143, RZ, P0 ;  /* 0x000000ff8f8f7207 */ /* 0x000fe40000000000 */
[----:B------:R-:W-:Y:S01]  /*6f00*/  SEL R68, R68, RZ, P1 ;  /* 0x000000ff44447207 */ /* 0x000fe20000800000 */
[----:B------:R-:W-:Y:S01]  /*6f10*/  UMOV UR36, UR54 ;  /* 0x0000003600247c82 */ /* 0x000fe20008000000 */
[----:B------:R-:W-:Y:S05]  /*6f20*/  BRA.U UP0, `(.L_x_101) ;  /* 0xffffffdd00187547 */ /* 0x000fea000b83ffff */
[----:B------:R-:W-:Y:S05]  /*6f30*/  EXIT ;  /* 0x000000000000794d */ /* 0x000fea0003800000 */
.L_x_24:
[----:B-1----:R1:W2:Y:S02]  /*6f40*/  SYNCS.PHASECHK.TRANS64.TRYWAIT P0, [R0+URZ+0xd0], R2 ;  /* 0x0000d002000075a7 */ /* 0x0022a400080011ff */
[----:B--2---:R-:W-:Y:S05]  /*6f50*/  @!P0 NANOSLEEP.SYNCS 0x989680 ;  /* 0x009896800000895d */ /* 0x004fea0003900000 */
[----:B------:R-:W2:Y:S02]  /*6f60*/  @!P0 SYNCS.PHASECHK.TRANS64 P0, [R0+URZ+0xd0], R2 ;  /* 0x0000d002000085a7 */ /* 0x000ea400080010ff */
[----:B--2---:R-:W-:Y:S05]  /*6f70*/  @!P0 BRA `(.L_x_24) ;  /* 0xfffffffc00f08947 */ /* 0x004fea000383ffff */
[----:B------:R-:W-:Y:S05]  /*6f80*/  BRA `(.L_x_102) ;  /* 0xffffffa800207947 */ /* 0x000fea000383ffff */
.L_x_27:
[----:B-1----:R-:W-:-:S07]  /*6f90*/  MOV R0, UR33 ;  /* 0x0000002100007c02 */ /* 0x002fce0008000f00 */
.L_x_103:
[----:B-1----:R1:W2:Y:S02]  /*6fa0*/  SYNCS.PHASECHK.TRANS64.TRYWAIT P0, [R0+URZ+0x20], R3 ;  /* 0x00002003000075a7 */ /* 0x0022a400080011ff */
[----:B--2---:R-:W-:Y:S05]  /*6fb0*/  @!P0 NANOSLEEP.SYNCS 0x989680 ;  /* 0x009896800000895d */ /* 0x004fea0003900000 */
[----:B------:R-:W2:Y:S02]  /*6fc0*/  @!P0 SYNCS.PHASECHK.TRANS64 P0, [R0+URZ+0x20], R3 ;  /* 0x00002003000085a7 */ /* 0x000ea400080010ff */
[----:B--2---:R-:W-:Y:S05]  /*6fd0*/  @!P0 BRA `(.L_x_103) ;  /* 0xfffffffc00f08947 */ /* 0x004fea000383ffff */
[----:B------:R-:W-:Y:S05]  /*6fe0*/  BRA `(.L_x_26) ;  /* 0xffffffa800607947 */ /* 0x000fea000383ffff */
.L_x_34:
[----:B-1----:R-:W-:-:S07]  /*6ff0*/  MOV R0, UR17 ;  /* 0x0000001100007c02 */ /* 0x002fce0008000f00 */
.L_x_104:
[----:B-1----:R1:W2:Y:S02]  /*7000*/  SYNCS.PHASECHK.TRANS64.TRYWAIT P0, [R0+URZ+0x20], R3 ;  /* 0x00002003000075a7 */ /* 0x0022a400080011ff */
[----:B--2---:R-:W-:Y:S05]  /*7010*/  @!P0 NANOSLEEP.SYNCS 0x989680 ;  /* 0x009896800000895d */ /* 0x004fea0003900000 */
[----:B------:R-:W2:Y:S02]  /*7020*/  @!P0 SYNCS.PHASECHK.TRANS64 P0, [R0+URZ+0x20], R3 ;  /* 0x00002003000085a7 */ /* 0x000ea400080010ff */
[----:B--2---:R-:W-:Y:S05]  /*7030*/  @!P0 BRA `(.L_x_104) ;  /* 0xfffffffc00f08947 */ /* 0x004fea000383ffff */
[----:B------:R-:W-:Y:S05]  /*7040*/  BRA `(.L_x_33) ;  /* 0xffffffac001c7947 */ /* 0x000fea000383ffff */
.L_x_39:
[----:B-1----:R1:W2:Y:S02]  /*7050*/  SYNCS.PHASECHK.TRANS64.TRYWAIT P0, [R3+URZ+0x60], R0 ;  /* 0x00006000030075a7 */ /* 0x0022a400080011ff */
[----:B--2---:R-:W-:Y:S05]  /*7060*/  @!P0 NANOSLEEP.SYNCS 0x989680 ;  /* 0x009896800000895d */ /* 0x004fea0003900000 */
[----:B------:R-:W2:Y:S02]  /*7070*/  @!P0 SYNCS.PHASECHK.TRANS64 P0, [R3+URZ+0x60], R0 ;  /* 0x00006000030085a7 */ /* 0x000ea400080010ff */
[----:B--2---:R-:W-:Y:S05]  /*7080*/  @!P0 BRA `(.L_x_39) ;  /* 0xfffffffc00f08947 */ /* 0x004fea000383ffff */
[----:B------:R-:W-:Y:S05]  /*7090*/  BRA `(.L_x_105) ;  /* 0xffffffac00bc7947 */ /* 0x000fea000383ffff */
.L_x_43:
[----:B------:R-:W-:-:S07]  /*70a0*/  MOV R0, UR4 ;  /* 0x0000000400007c02 */ /* 0x000fce0008000f00 */
.L_x_106:
[----:B-1----:R1:W2:Y:S02]  /*70b0*/  SYNCS.PHASECHK.TRANS64.TRYWAIT P0, [R0+URZ], R2 ;  /* 0x00000002000075a7 */ /* 0x0022a400080011ff */
[----:B--2---:R-:W-:Y:S05]  /*70c0*/  @!P0 NANOSLEEP.SYNCS 0x989680 ;  /* 0x009896800000895d */ /* 0x004fea0003900000 */
[----:B------:R-:W2:Y:S02]  /*70d0*/  @!P0 SYNCS.PHASECHK.TRANS64 P0, [R0+URZ], R2 ;  /* 0x00000002000085a7 */ /* 0x000ea400080010ff */
[----:B--2---:R-:W-:Y:S05]  /*70e0*/  @!P0 BRA `(.L_x_106) ;  /* 0xfffffffc00f08947 */ /* 0x004fea000383ffff */
[----:B------:R-:W-:Y:S05]  /*70f0*/  BRA `(.L_x_107) ;  /* 0xffffffb400607947 */ /* 0x000fea000383ffff */
.L_x_44:
[----:B------:R-:W-:-:S07]  /*7100*/  MOV R0, UR5 ;  /* 0x0000000500007c02 */ /* 0x000fce0008000f00 */
.L_x_108:
[----:B-1----:R1:W2:Y:S02]  /*7110*/  SYNCS.PHASECHK.TRANS64.TRYWAIT P0, [R0+URZ], R3 ;  /* 0x00000003000075a7 */ /* 0x0022a400080011ff */
[----:B--2---:R-:W-:Y:S05]  /*7120*/  @!P0 NANOSLEEP.SYNCS 0x989680 ;  /* 0x009896800000895d */ /* 0x004fea0003900000 */
[----:B------:R-:W2:Y:S02]  /*7130*/  @!P0 SYNCS.PHASECHK.TRANS64 P0, [R0+URZ], R3 ;  /* 0x00000003000085a7 */ /* 0x000ea400080010ff */
[----:B--2---:R-:W-:Y:S05]  /*7140*/  @!P0 BRA `(.L_x_108) ;  /* 0xfffffffc00f08947 */ /* 0x004fea000383ffff */
[----:B------:R-:W-:Y:S05]  /*7150*/  BRA `(.L_x_109) ;  /* 0xffffffb4006c7947 */ /* 0x000fea000383ffff */
.L_x_45:
[----:B------:R-:W-:-:S07]  /*7160*/  MOV R0, UR5 ;  /* 0x0000000500007c02 */ /* 0x000fce0008000f00 */
.L_x_110:
[----:B-1----:R1:W2:Y:S02]  /*7170*/  SYNCS.PHASECHK.TRANS64.TRYWAIT P0, [R0+URZ], R3 ;  /* 0x00000003000075a7 */ /* 0x0022a400080011ff */
[----:B--2---:R-:W-:Y:S05]  /*7180*/  @!P0 NANOSLEEP.SYNCS 0x989680 ;  /* 0x009896800000895d */ /* 0x004fea0003900000 */
[----:B------:R-:W2:Y:S02]  /*7190*/  @!P0 SYNCS.PHASECHK.TRANS64 P0, [R0+URZ], R3 ;  /* 0x00000003000085a7 */ /* 0x000ea400080010ff */
[----:B--2---:R-:W-:Y:S05]  /*71a0*/  @!P0 BRA `(.L_x_110) ;  /* 0xfffffffc00f08947 */ /* 0x004fea000383ffff */
[----:B------:R-:W-:Y:S05]  /*71b0*/  BRA `(.L_x_111) ;  /* 0xffffffb400787947 */ /* 0x000fea000383ffff */
.L_x_48:
[----:B-1----:R1:W2:Y:S02]  /*71c0*/  SYNCS.PHASECHK.TRANS64.TRYWAIT P0, [R2+URZ+0xc0], R4 ;  /* 0x0000c004020075a7 */ /* 0x0022a400080011ff */
[----:B--2---:R-:W-:Y:S05]  /*71d0*/  @!P0 NANOSLEEP.SYNCS 0x989680 ;  /* 0x009896800000895d */ /* 0x004fea0003900000 */
[----:B------:R-:W2:Y:S02]  /*71e0*/  @!P0 SYNCS.PHASECHK.TRANS64 P0, [R2+URZ+0xc0], R4 ;  /* 0x0000c004020085a7 */ /* 0x000ea400080010ff */
[----:B--2---:R-:W-:Y:S05]  /*71f0*/  @!P0 BRA `(.L_x_48) ;  /* 0xfffffffc00f08947 */ /* 0x004fea000383ffff */
[----:B------:R-:W-:Y:S05]  /*7200*/  BRA `(.L_x_112) ;  /* 0xffffffb400d47947 */ /* 0x000fea000383ffff */
.L_x_49:
[----:B------:R-:W-:-:S07]  /*7210*/  MOV R2, UR4 ;  /* 0x0000000400027c02 */ /* 0x000fce0008000f00 */
.L_x_113:
[----:B-1----:R1:W2:Y:S02]  /*7220*/  SYNCS.PHASECHK.TRANS64.TRYWAIT P0, [R2+URZ+0x70], R5 ;  /* 0x00007005020075a7 */ /* 0x0022a400080011ff */
[----:B--2---:R-:W-:Y:S05]  /*7230*/  @!P0 NANOSLEEP.SYNCS 0x989680 ;  /* 0x009896800000895d */ /* 0x004fea0003900000 */
[----:B------:R-:W2:Y:S02]  /*7240*/  @!P0 SYNCS.PHASECHK.TRANS64 P0, [R2+URZ+0x70], R5 ;  /* 0x00007005020085a7 */ /* 0x000ea400080010ff */
[----:B--2---:R-:W-:Y:S05]  /*7250*/  @!P0 BRA `(.L_x_113) ;  /* 0xfffffffc00f08947 */ /* 0x004fea000383ffff */
[----:B------:R-:W-:Y:S05]  /*7260*/  BRA `(.L_x_114) ;  /* 0xffffffb400e47947 */ /* 0x000fea000383ffff */
.L_x_50:
[----:B-1----:R1:W2:Y:S02]  /*7270*/  SYNCS.PHASECHK.TRANS64.TRYWAIT P1, [R2+URZ+0x60], R4 ;  /* 0x00006004020075a7 */ /* 0x0022a400080211ff */
[----:B--2---:R-:W-:Y:S05]  /*7280*/  @!P1 NANOSLEEP.SYNCS 0x989680 ;  /* 0x009896800000995d */ /* 0x004fea0003900000 */
[----:B------:R-:W2:Y:S02]  /*7290*/  @!P1 SYNCS.PHASECHK.TRANS64 P1, [R2+URZ+0x60], R4 ;  /* 0x00006004020095a7 */ /* 0x000ea400080210ff */
[----:B--2---:R-:W-:Y:S05]  /*72a0*/  @!P1 BRA `(.L_x_50) ;  /* 0xfffffffc00f09947 */ /* 0x004fea000383ffff */
[----:B------:R-:W-:Y:S05]  /*72b0*/  BRA `(.L_x_115) ;  /* 0xffffffb800147947 */ /* 0x000fea000383ffff */
.L_x_53:
[----:B------:R-:W-:-:S07]  /*72c0*/  MOV R0, UR4 ;  /* 0x0000000400007c02 */ /* 0x000fce0008000f00 */
.L_x_116:
[----:B-1----:R1:W2:Y:S02]  /*72d0*/  SYNCS.PHASECHK.TRANS64.TRYWAIT P0, [R0+URZ+0x70], R2 ;  /* 0x00007002000075a7 */ /* 0x0022a400080011ff */
[----:B--2---:R-:W-:Y:S05]  /*72e0*/  @!P0 NANOSLEEP.SYNCS 0x989680 ;  /* 0x009896800000895d */ /* 0x004fea0003900000 */
[----:B------:R-:W2:Y:S02]  /*72f0*/  @!P0 SYNCS.PHASECHK.TRANS64 P0, [R0+URZ+0x70], R2 ;  /* 0x00007002000085a7 */ /* 0x000ea400080010ff */
[----:B--2---:R-:W-:Y:S05]  /*7300*/  @!P0 BRA `(.L_x_116) ;  /* 0xfffffffc00f08947 */ /* 0x004fea000383ffff */
[----:B------:R-:W-:Y:S05]  /*7310*/  BRA `(.L_x_52) ;  /* 0xffffffb800687947 */ /* 0x000fea000383ffff */
.L_x_60:
[----:B-1----:R1:W2:Y:S02]  /*7320*/  SYNCS.PHASECHK.TRANS64.TRYWAIT P1, [R0+URZ+0x60], R2 ;  /* 0x00006002000075a7 */ /* 0x0022a400080211ff */
[----:B--2---:R-:W-:Y:S05]  /*7330*/  @!P1 NANOSLEEP.SYNCS 0x989680 ;  /* 0x009896800000995d */ /* 0x004fea0003900000 */
[----:B------:R-:W2:Y:S02]  /*7340*/  @!P1 SYNCS.PHASECHK.TRANS64 P1, [R0+URZ+0x60], R2 ;  /* 0x00006002000095a7 */ /* 0x000ea400080210ff */
[----:B--2---:R-:W-:Y:S05]  /*7350*/  @!P1 BRA `(.L_x_60) ;  /* 0xfffffffc00f09947 */ /* 0x004fea000383ffff */
[----:B------:R-:W-:Y:S05]  /*7360*/  BRA `(.L_x_117) ;  /* 0xffffffbc00dc7947 */ /* 0x000fea000383ffff */
.L_x_61:
[----:B------:R-:W-:-:S07]  /*7370*/  MOV R2, UR30 ;  /* 0x0000001e00027c02 */ /* 0x000fce0008000f00 */
.L_x_118:
[----:B-1----:R1:W2:Y:S02]  /*7380*/  SYNCS.PHASECHK.TRANS64.TRYWAIT P0, [R2+URZ+0xa0], R0 ;  /* 0x0000a000020075a7 */ /* 0x0022a400080011ff */
[----:B--2---:R-:W-:Y:S05]  /*7390*/  @!P0 NANOSLEEP.SYNCS 0x989680 ;  /* 0x009896800000895d */ /* 0x004fea0003900000 */
[----:B------:R-:W2:Y:S02]  /*73a0*/  @!P0 SYNCS.PHASECHK.TRANS64 P0, [R2+URZ+0xa0], R0 ;  /* 0x0000a000020085a7 */ /* 0x000ea400080010ff */
[----:B--2---:R-:W-:Y:S05]  /*73b0*/  @!P0 BRA `(.L_x_118) ;  /* 0xfffffffc00f08947 */ /* 0x004fea000383ffff */
[----:B------:R-:W-:Y:S05]  /*73c0*/  BRA `(.L_x_119) ;  /* 0xffffffc000147947 */ /* 0x000fea000383ffff */
.L_x_64:
[----:B------:R-:W-:Y:S07]  /*73d0*/  MOV R0, UR5 ;  /* 0x0000000500007c02 */ /* 0x000fee0008000f00 */
.L_x_120:
[----:B-1----:R1:W2:Y:S02]  /*73e0*/  SYNCS.PHASECHK.TRANS64.TRYWAIT P0, [R0+URZ], R2 ;  /* 0x00000002000075a7 */ /* 0x0022a400080011ff */
[----:B--2---:R-:W-:Y:S05]  /*73f0*/  @!P0 NANOSLEEP.SYNCS 0x989680 ;  /* 0x009896800000895d */ /* 0x004fea0003900000 */
[----:B------:R-:W2:Y:S02]  /*7400*/  @!P0 SYNCS.PHASECHK.TRANS64 P0, [R0+URZ], R2 ;  /* 0x00000002000085a7 */ /* 0x000ea400080010ff */
[----:B--2---:R-:W-:Y:S05]  /*7410*/  @!P0 BRA `(.L_x_120) ;  /* 0xfffffffc00f08947 */ /* 0x004fea000383ffff */
[----:B------:R-:W-:Y:S05]  /*7420*/  BRA `(.L_x_63) ;  /* 0xffffffc000307947 */ /* 0x000fea000383ffff */
.L_x_67:
[----:B------:R-:W-:-:S07]  /*7430*/  MOV R0, UR4 ;  /* 0x0000000400007c02 */ /* 0x000fce0008000f00 */
.L_x_121:
[----:B--2---:R2:W4:Y:S02]  /*7440*/  SYNCS.PHASECHK.TRANS64.TRYWAIT P0, [R0+URZ], R2 ;  /* 0x00000002000075a7 */ /* 0x00452400080011ff */
[----:B----4-:R-:W-:Y:S05]  /*7450*/  @!P0 NANOSLEEP.SYNCS 0x989680 ;  /* 0x009896800000895d */ /* 0x010fea0003900000 */
[----:B------:R-:W4:Y:S02]  /*7460*/  @!P0 SYNCS.PHASECHK.TRANS64 P0, [R0+URZ], R2 ;  /* 0x00000002000085a7 */ /* 0x000f2400080010ff */
[----:B----4-:R-:W-:Y:S05]  /*7470*/  @!P0 BRA `(.L_x_121) ;  /* 0xfffffffc00f08947 */ /* 0x010fea000383ffff */
[----:B------:R-:W-:Y:S05]  /*7480*/  BRA `(.L_x_122) ;  /* 0xffffffc4000c7947 */ /* 0x000fea000383ffff */
.L_x_68:
[----:B------:R-:W-:-:S07]  /*7490*/  MOV R0, UR5 ;  /* 0x0000000500007c02 */ /* 0x000fce0008000f00 */
.L_x_123:
[----:B-1----:R1:W2:Y:S02]  /*74a0*/  SYNCS.PHASECHK.TRANS64.TRYWAIT P0, [R0+URZ], R3 ;  /* 0x00000003000075a7 */ /* 0x0022a400080011ff */
[----:B--2---:R-:W-:Y:S05]  /*74b0*/  @!P0 NANOSLEEP.SYNCS 0x989680 ;  /* 0x009896800000895d */ /* 0x004fea0003900000 */
[----:B------:R-:W2:Y:S02]  /*74c0*/  @!P0 SYNCS.PHASECHK.TRANS64 P0, [R0+URZ], R3 ;  /* 0x00000003000085a7 */ /* 0x000ea400080010ff */
[----:B--2---:R-:W-:Y:S05]  /*74d0*/  @!P0 BRA `(.L_x_123) ;  /* 0xfffffffc00f08947 */ /* 0x004fea000383ffff */
[----:B------:R-:W-:Y:S05]  /*74e0*/  BRA `(.L_x_124) ;  /* 0xffffffc400187947 */ /* 0x000fea000383ffff */
.L_x_69:
[----:B------:R-:W-:-:S07]  /*74f0*/  MOV R0, UR5 ;  /* 0x0000000500007c02 */ /* 0x000fce0008000f00 */
.L_x_125:
[----:B-1----:R1:W2:Y:S02]  /*7500*/  SYNCS.PHASECHK.TRANS64.TRYWAIT P0, [R0+URZ], R3 ;  /* 0x00000003000075a7 */ /* 0x0022a400080011ff */
[----:B--2---:R-:W-:Y:S05]  /*7510*/  @!P0 NANOSLEEP.SYNCS 0x989680 ;  /* 0x009896800000895d */ /* 0x004fea0003900000 */
[----:B------:R-:W2:Y:S02]  /*7520*/  @!P0 SYNCS.PHASECHK.TRANS64 P0, [R0+URZ], R3 ;  /* 0x00000003000085a7 */ /* 0x000ea400080010ff */
[----:B--2---:R-:W-:Y:S05]  /*7530*/  @!P0 BRA `(.L_x_125) ;  /* 0xfffffffc00f08947 */ /* 0x004fea000383ffff */
[----:B------:R-:W-:Y:S05]  /*7540*/  BRA `(.L_x_126) ;  /* 0xffffffc400247947 */ /* 0x000fea000383ffff */
.L_x_70:
[----:B-1----:R-:W-:-:S07]  /*7550*/  MOV R0, UR4 ;  /* 0x0000000400007c02 */ /* 0x002fce0008000f00 */
.L_x_127:
[----:B-1----:R1:W2:Y:S02]  /*7560*/  SYNCS.PHASECHK.TRANS64.TRYWAIT P0, [R0+URZ], R2 ;  /* 0x00000002000075a7 */ /* 0x0022a400080011ff */
[----:B--2---:R-:W-:Y:S05]  /*7570*/  @!P0 NANOSLEEP.SYNCS 0x989680 ;  /* 0x009896800000895d */ /* 0x004fea0003900000 */
[----:B------:R-:W2:Y:S02]  /*7580*/  @!P0 SYNCS.PHASECHK.TRANS64 P0, [R0+URZ], R2 ;  /* 0x00000002000085a7 */ /* 0x000ea400080010ff */
[----:B--2---:R-:W-:Y:S05]  /*7590*/  @!P0 BRA `(.L_x_127) ;  /* 0xfffffffc00f08947 */ /* 0x004fea000383ffff */
[----:B------:R-:W-:Y:S05]  /*75a0*/  BRA `(.L_x_128) ;  /* 0xffffffc400307947 */ /* 0x000fea000383ffff */
.L_x_75:
[----:B--2---:R2:W3:Y:S02]  /*75b0*/  SYNCS.PHASECHK.TRANS64.TRYWAIT P0, [R7+URZ+0x60], R0 ;  /* 0x00006000070075a7 */ /* 0x0044e400080011ff */
[----:B---3--:R-:W-:Y:S05]  /*75c0*/  @!P0 NANOSLEEP.SYNCS 0x989680 ;  /* 0x009896800000895d */ /* 0x008fea0003900000 */
[----:B------:R-:W3:Y:S02]  /*75d0*/  @!P0 SYNCS.PHASECHK.TRANS64 P0, [R7+URZ+0x60], R0 ;  /* 0x00006000070085a7 */ /* 0x000ee400080010ff */
[----:B---3--:R-:W-:Y:S05]  /*75e0*/  @!P0 BRA `(.L_x_75) ;  /* 0xfffffffc00f08947 */ /* 0x008fea000383ffff */
[----:B------:R-:W-:Y:S05]  /*75f0*/  BRA `(.L_x_129) ;  /* 0xffffffc800447947 */ /* 0x000fea000383ffff */
.L_x_78:
[----:B-1----:R-:W-:Y:S07]  /*7600*/  MOV R0, UR17 ;  /* 0x0000001100007c02 */ /* 0x002fee0008000f00 */
.L_x_130:
[----:B-1----:R1:W2:Y:S02]  /*7610*/  SYNCS.PHASECHK.TRANS64.TRYWAIT P2, [R0+URZ+0x58], R7 ;  /* 0x00005807000075a7 */ /* 0x0022a400080411ff */
[----:B--2---:R-:W-:Y:S05]  /*7620*/  @!P2 NANOSLEEP.SYNCS 0x989680 ;  /* 0x009896800000a95d */ /* 0x004fea0003900000 */
[----:B------:R-:W2:Y:S02]  /*7630*/  @!P2 SYNCS.PHASECHK.TRANS64 P2, [R0+URZ+0x58], R7 ;  /* 0x000058070000a5a7 */ /* 0x000ea400080410ff */
[----:B--2---:R-:W-:Y:S05]  /*7640*/  @!P2 BRA `(.L_x_130) ;  /* 0xfffffffc00f0a947 */ /* 0x004fea000383ffff */
[----:B------:R-:W-:Y:S05]  /*7650*/  BRA `(.L_x_77) ;  /* 0xffffffcc00a47947 */ /* 0x000fea000383ffff */
.L_x_81:
[----:B-1----:R-:W-:Y:S07]  /*7660*/  MOV R0, UR17 ;  /* 0x0000001100007c02 */ /* 0x002fee0008000f00 */
.L_x_131:
[----:B-1----:R1:W2:Y:S02]  /*7670*/  SYNCS.PHASECHK.TRANS64.TRYWAIT P0, [R0+URZ+0x48], R6 ;  /* 0x00004806000075a7 */ /* 0x0022a400080011ff */
[----:B--2---:R-:W-:Y:S05]  /*7680*/  @!P0 NANOSLEEP.SYNCS 0x989680 ;  /* 0x009896800000895d */ /* 0x004fea0003900000 */
[----:B------:R-:W2:Y:S02]  /*7690*/  @!P0 SYNCS.PHASECHK.TRANS64 P0, [R0+URZ+0x48], R6 ;  /* 0x00004806000085a7 */ /* 0x000ea400080010ff */
[----:B--2---:R-:W-:Y:S05]  /*76a0*/  @!P0 BRA `(.L_x_131) ;  /* 0xfffffffc00f08947 */ /* 0x004fea000383ffff */
[----:B------:R-:W-:Y:S05]  /*76b0*/  BRA `(.L_x_132) ;  /* 0xffffffcc00f47947 */ /* 0x000fea000383ffff */
.L_x_84:
[----:B---3--:R3:W4:Y:S02]  /*76c0*/  SYNCS.PHASECHK.TRANS64.TRYWAIT P0, [R3+URZ+0x60], R0 ;  /* 0x00006000030075a7 */ /* 0x00872400080011ff */
[----:B----4-:R-:W-:Y:S05]  /*76d0*/  @!P0 NANOSLEEP.SYNCS 0x989680 ;  /* 0x009896800000895d */ /* 0x010fea0003900000 */
[----:B------:R-:W4:Y:S02]  /*76e0*/  @!P0 SYNCS.PHASECHK.TRANS64 P0, [R3+URZ+0x60], R0 ;  /* 0x00006000030085a7 */ /* 0x000f2400080010ff */
[----:B----4-:R-:W-:Y:S05]  /*76f0*/  @!P0 BRA `(.L_x_84) ;  /* 0xfffffffc00f08947 */ /* 0x010fea000383ffff */
[----:B------:R-:W-:Y:S05]  /*7700*/  BRA `(.L_x_133) ;  /* 0xffffffd400347947 */ /* 0x000fea000383ffff */
.L_x_95:
[----:B-1----:R-:W-:Y:S04]  /*7710*/  MOV R0, UR44 ;  /* 0x0000002c00007c02 */ /* 0x002fe80008000f00 */
[----:B------:R1:W2:Y:S03]  /*7720*/  SYNCS.PHASECHK.TRANS64.TRYWAIT P1, [R0+URZ+0x40], R3 ;  /* 0x00004003000075a7 */ /* 0x0002a600080211ff */
[----:B--2---:R-:W-:Y:S05]  /*7730*/  @!P1 NANOSLEEP.SYNCS 0x989680 ;  /* 0x009896800000995d */ /* 0x004fea0003900000 */
[----:B------:R-:W2:Y:S02]  /*7740*/  @!P1 SYNCS.PHASECHK.TRANS64 P1, [R0+URZ+0x40], R3 ;  /* 0x00004003000095a7 */ /* 0x000ea400080210ff */
[----:B--2---:R-:W-:Y:S05]  /*7750*/  @!P1 BRA `(.L_x_95) ;  /* 0xfffffffc00ec9947 */ /* 0x004fea000383ffff */
[----:B------:R-:W-:Y:S05]  /*7760*/  BRA `(.L_x_94) ;  /* 0xffffffe0008c7947 */ /* 0x000fea000383ffff */
.L_x_97:
[----:B------:R1:W1:Y:S02]  /*7770*/  SYNCS.PHASECHK.TRANS64.TRYWAIT P1, [R22+URZ+0x80], R4 ;  /* 0x00008004160075a7 */ /* 0x00026400080211ff */
[----:B-1----:R-:W-:Y:S05]  /*7780*/  @!P1 NANOSLEEP.SYNCS 0x989680 ;  /* 0x009896800000995d */ /* 0x002fea0003900000 */
[----:B------:R-:W1:Y:S02]  /*7790*/  @!P1 SYNCS.PHASECHK.TRANS64 P1, [R22+URZ+0x80], R4 ;  /* 0x00008004160095a7 */ /* 0x000e6400080210ff */
[----:B-1----:R-:W-:Y:S05]  /*77a0*/  @!P1 BRA `(.L_x_97) ;  /* 0xfffffffc00f09947 */ /* 0x002fea000383ffff */
[----:B------:R-:W-:Y:S05]  /*77b0*/  BRA `(.L_x_96) ;  /* 0xffffffe000d07947 */ /* 0x000fea000383ffff */
        .weak           $__internal_0_$__cuda_sm10x_tcgen05_guardrail_trap_col_being_dealloced_not_returned_by_alloc
        .type           $__internal_0_$__cuda_sm10x_tcgen05_guardrail_trap_col_being_dealloced_not_returned_by_alloc,@function
        .size           $__internal_0_$__cuda_sm10x_tcgen05_guardrail_trap_col_being_dealloced_not_returned_by_alloc,($__internal_1_$__cuda_sm10x_tcgen05_guardrail_trap_phase_invalid_during_alloc - $__internal_0_$__cuda_sm10x_tcgen05_guardrail_trap_col_being_dealloced_not_returned_by_alloc)
$__internal_0_$__cuda_sm10x_tcgen05_guardrail_trap_col_being_dealloced_not_returned_by_alloc:
[----:B------:R-:W-:Y:S05]  /*77c0*/  BPT.TRAP 0x1 ;  /* 0x000000040000795c */ /* 0x000fea0000300000 */
[----:B------:R-:W-:-:S04]  /*77d0*/  HFMA2 R3, -RZ, RZ, 0, 0 ;  /* 0x00000000ff037431 */ /* 0x000fc800000001ff */
[----:B------:R-:W-:Y:S05]  /*77e0*/  RET.REL.NODEC R2 `(_ZN7cutlass13device_kernelINS_4gemm6kernel13GemmUniversalIN4cute5tupleIJiiiiEEENS1_10collective13CollectiveMmaINS1_35MainloopSm100TmaUmmaWarpSpecializedILi4ELi2ELi4ENS5_IJNS4_1CILi1EEENSA_ILi2EEESB_EEEEENS5_IJNSA_ILi128EEENSA_ILi64EEESF_EEENS_12float_e5m2_tENS5_IJlSB_lEEESI_SJ_NS4_8TiledMMAINS4_8MMA_AtomIJNS4_10MMA_TraitsINS4_19SM100_MMA_F8F6F4_SSEJSI_SI_fSF_SG_NS4_17integral_constantINS4_4UMMA5MajorELSQ_0EEESR_NSO_INSP_7ScaleInELSS_0EEEST_EEEEEENS4_6LayoutINS5_IJSB_SB_SB_EEENS5_IJNSA_ILi0EEESY_SY_EEEEENS5_IJNS4_10UnderscoreES11_S11_EEEEENS4_23SM90_TMA_LOAD_MULTICASTENS4_14ComposedLayoutINS4_7SwizzleILi3ELi4ELi3EEENS4_18smem_ptr_flag_bitsILi8EEENSW_INS5_IJNSA_ILi8EEESF_EEENS5_IJSF_SB_EEEEEEEvNS4_8identityENS4_13SM90_TMA_LOADES1E_vS1F_EENS_8epilogue10collective18CollectiveEpilogueINS1I_23Sm100TmaWarpSpecializedILi1ELi1ELi64ELb0ELb0EEEJSH_NS5_IJNSW_ISF_SB_EENSW_ISG_SB_EEEEESI_SJ_SI_SJ_NS1I_6fusion15FusionCallbacksIS1M_NS1Q_17LinearCombinationISI_fSI_fLNS_15FloatRoundStyleE2EEESH_S1P_JEEENS4_5SM1004TMEM4LOAD26SM100_TMEM_LOAD_32dp32b64xES1G_NS15_INS16_ILi2ELi4ELi3EEES19_NSW_INS5_IJS1A_SG_EEENS5_IJSG_SB_EEEEEEENS4_39AutoVectorizingCopyWithAssumedAlignmentILi128EEENS4_14SM90_TMA_STOREES24_S26_S26_EEEvvEEEEvNT_6ParamsE) ;  /* 0xffffff8802047950 */ /* 0x000fea0003c3ffff */
        .weak           $__internal_1_$__cuda_sm10x_tcgen05_guardrail_trap_phase_invalid_during_alloc
        .type           $__internal_1_$__cuda_sm10x_tcgen05_guardrail_trap_phase_invalid_during_alloc,@function
        .size           $__internal_1_$__cuda_sm10x_tcgen05_guardrail_trap_phase_invalid_during_alloc,($__internal_2_$__cuda_sm10x_tcgen05_guardrail_trap_unallocated_columns_being_dealloced - $__internal_1_$__cuda_sm10x_tcgen05_guardrail_trap_phase_invalid_during_alloc)
$__internal_1_$__cuda_sm10x_tcgen05_guardrail_trap_phase_invalid_during_alloc:
[----:B------:R-:W-:Y:S05]  /*77f0*/  BPT.TRAP 0x1 ;  /* 0x000000040000795c */ /* 0x000fea0000300000 */
[----:B------:R-:W-:-:S04]  /*7800*/  MOV R5, 0x0 ;  /* 0x0000000000057802 */ /* 0x000fc80000000f00 */
[----:B------:R-:W-:Y:S05]  /*7810*/  RET.REL.NODEC R4 `(_ZN7cutlass13device_kernelINS_4gemm6kernel13GemmUniversalIN4cute5tupleIJiiiiEEENS1_10collective13CollectiveMmaINS1_35MainloopSm100TmaUmmaWarpSpecializedILi4ELi2ELi4ENS5_IJNS4_1CILi1EEENSA_ILi2EEESB_EEEEENS5_IJNSA_ILi128EEENSA_ILi64EEESF_EEENS_12float_e5m2_tENS5_IJlSB_lEEESI_SJ_NS4_8TiledMMAINS4_8MMA_AtomIJNS4_10MMA_TraitsINS4_19SM100_MMA_F8F6F4_SSEJSI_SI_fSF_SG_NS4_17integral_constantINS4_4UMMA5MajorELSQ_0EEESR_NSO_INSP_7ScaleInELSS_0EEEST_EEEEEENS4_6LayoutINS5_IJSB_SB_SB_EEENS5_IJNSA_ILi0EEESY_SY_EEEEENS5_IJNS4_10UnderscoreES11_S11_EEEEENS4_23SM90_TMA_LOAD_MULTICASTENS4_14ComposedLayoutINS4_7SwizzleILi3ELi4ELi3EEENS4_18smem_ptr_flag_bitsILi8EEENSW_INS5_IJNSA_ILi8EEESF_EEENS5_IJSF_SB_EEEEEEEvNS4_8identityENS4_13SM90_TMA_LOADES1E_vS1F_EENS_8epilogue10collective18CollectiveEpilogueINS1I_23Sm100TmaWarpSpecializedILi1ELi1ELi64ELb0ELb0EEEJSH_NS5_IJNSW_ISF_SB_EENSW_ISG_SB_EEEEESI_SJ_SI_SJ_NS1I_6fusion15FusionCallbacksIS1M_NS1Q_17LinearCombinationISI_fSI_fLNS_15FloatRoundStyleE2EEESH_S1P_JEEENS4_5SM1004TMEM4LOAD26SM100_TMEM_LOAD_32dp32b64xES1G_NS15_INS16_ILi2ELi4ELi3EEES19_NSW_INS5_IJS1A_SG_EEENS5_IJSG_SB_EEEEEEENS4_39AutoVectorizingCopyWithAssumedAlignmentILi128EEENS4_14SM90_TMA_STOREES24_S26_S26_EEEvvEEEEvNT_6ParamsE) ;  /* 0xffffff8404f87950 */ /* 0x000fea0003c3ffff */
        .weak           $__internal_2_$__cuda_sm10x_tcgen05_guardrail_trap_unallocated_columns_being_dealloced
        .type           $__internal_2_$__cuda_sm10x_tcgen05_guardrail_trap_unallocated_columns_being_dealloced,@function
        .size           $__internal_2_$__cuda_sm10x_tcgen05_guardrail_trap_unallocated_columns_being_dealloced,(.L_x_135 - $__internal_2_$__cuda_sm10x_tcgen05_guardrail_trap_unallocated_columns_being_dealloced)
$__internal_2_$__cuda_sm10x_tcgen05_guardrail_trap_unallocated_columns_being_dealloced:
[----:B------:R-:W-:Y:S05]  /*7820*/  BPT.TRAP 0x1 ;  /* 0x000000040000795c */ /* 0x000fea0000300000 */
[----:B------:R-:W-:-:S04]  /*7830*/  HFMA2 R3, -RZ, RZ, 0, 0 ;  /* 0x00000000ff037431 */ /* 0x000fc800000001ff */
[----:B------:R-:W-:Y:S05]  /*7840*/  RET.REL.NODEC R2 `(_ZN7cutlass13device_kernelINS_4gemm6kernel13GemmUniversalIN4cute5tupleIJiiiiEEENS1_10collective13CollectiveMmaINS1_35MainloopSm100TmaUmmaWarpSpecializedILi4ELi2ELi4ENS5_IJNS4_1CILi1EEENSA_ILi2EEESB_EEEEENS5_IJNSA_ILi128EEENSA_ILi64EEESF_EEENS_12float_e5m2_tENS5_IJlSB_lEEESI_SJ_NS4_8TiledMMAINS4_8MMA_AtomIJNS4_10MMA_TraitsINS4_19SM100_MMA_F8F6F4_SSEJSI_SI_fSF_SG_NS4_17integral_constantINS4_4UMMA5MajorELSQ_0EEESR_NSO_INSP_7ScaleInELSS_0EEEST_EEEEEENS4_6LayoutINS5_IJSB_SB_SB_EEENS5_IJNSA_ILi0EEESY_SY_EEEEENS5_IJNS4_10UnderscoreES11_S11_EEEEENS4_23SM90_TMA_LOAD_MULTICASTENS4_14ComposedLayoutINS4_7SwizzleILi3ELi4ELi3EEENS4_18smem_ptr_flag_bitsILi8EEENSW_INS5_IJNSA_ILi8EEESF_EEENS5_IJSF_SB_EEEEEEEvNS4_8identityENS4_13SM90_TMA_LOADES1E_vS1F_EENS_8epilogue10collective18CollectiveEpilogueINS1I_23Sm100TmaWarpSpecializedILi1ELi1ELi64ELb0ELb0EEEJSH_NS5_IJNSW_ISF_SB_EENSW_ISG_SB_EEEEESI_SJ_SI_SJ_NS1I_6fusion15FusionCallbacksIS1M_NS1Q_17LinearCombinationISI_fSI_fLNS_15FloatRoundStyleE2EEESH_S1P_JEEENS4_5SM1004TMEM4LOAD26SM100_TMEM_LOAD_32dp32b64xES1G_NS15_INS16_ILi2ELi4ELi3EEES19_NSW_INS5_IJS1A_SG_EEENS5_IJSG_SB_EEEEEEENS4_39AutoVectorizingCopyWithAssumedAlignmentILi128EEENS4_14SM90_TMA_STOREES24_S26_S26_EEEvvEEEEvNT_6ParamsE) ;  /* 0xffffff8402ec7950 */ /* 0x000fea0003c3ffff */
.L_x_134:
[----:B------:R-:W-:-:S00]  /*7850*/  BRA `(.L_x_134) ;  /* 0xfffffffc00fc7947 */ /* 0x000fc0000383ffff */
[----:B------:R-:W-:-:S00]  /*7860*/  NOP ;  /* 0x0000000000007918 */ /* 0x000fc00000000000 */
        /* <DEDUP_REMOVED lines=9> */
.L_x_135:


//--------------------- .nv.global.init           --------------------------
	.section	.nv.global.init,"aw",@progbits
.nv.global.init:
	.type		$str$27,@object
	.size		$str$27,($str$28 - $str$27)
$str$27:
        /*0000*/ 	.byte	0x28, 0x61, 0x64, 0x64, 0x72, 0x65, 0x73, 0x73, 0x20, 0x26, 0x20, 0x6d, 0x61, 0x73, 0x6b, 0x29
        /*0010*/ 	.byte	0x20, 0x3d, 0x3d, 0x20, 0x30, 0x00
	.type		$str$28,@object
	.size		$str$28,($str$26 - $str$28)
$str$28:
        /*0016*/ 	.byte	0x2f, 0x74, 0x6d, 0x70, 0x2f, 0x63, 0x75, 0x74, 0x6c, 0x61, 0x73, 0x73, 0x5f, 0x73, 0x77, 0x65
        /*0026*/ 	.byte	0x65, 0x70, 0x5f, 0x73, 0x72, 0x63, 0x2f, 0x69, 0x6e, 0x63, 0x6c, 0x75, 0x64, 0x65, 0x2f, 0x63
        /*0036*/ 	.byte	0x75, 0x74, 0x65, 0x2f, 0x70, 0x6f, 0x69, 0x6e, 0x74, 0x65, 0x72, 0x5f, 0x66, 0x6c, 0x61, 0x67
        /*0046*/ 	.byte	0x67, 0x65, 0x64, 0x2e, 0x68, 0x70, 0x70, 0x00
	.type		$str$26,@object
	.size		$str$26,($str$25 - $str$26)
$str$26:
        /*004e*/ 	.byte	0x2f, 0x74, 0x6d, 0x70, 0x2f, 0x63, 0x75, 0x74, 0x6c, 0x61, 0x73, 0x73, 0x5f, 0x73, 0x77, 0x65
        /*005e*/ 	.byte	0x65, 0x70, 0x5f, 0x73, 0x72, 0x63, 0x2f, 0x69, 0x6e, 0x63, 0x6c, 0x75, 0x64, 0x65, 0x2f, 0x63
        /*006e*/ 	.byte	0x75, 0x74, 0x65, 0x2f, 0x61, 0x74, 0x6f, 0x6d, 0x2f, 0x63, 0x6f, 0x70, 0x79, 0x5f, 0x74, 0x72
        /*007e*/ 	.byte	0x61, 0x69, 0x74, 0x73, 0x5f, 0x73, 0x6d, 0x31, 0x30, 0x30, 0x2e, 0x68, 0x70, 0x70, 0x00
	.type		$str$25,@object
	.size		$str$25,(__unnamed_1 - $str$25)
$str$25:
        /*008d*/ 	.byte	0x28, 0x28, 0x75, 0x69, 0x6e, 0x74, 0x33, 0x32, 0x5f, 0x74, 0x28, 0x74, 0x68, 0x72, 0x65, 0x61
        /*009d*/ 	.byte	0x64, 0x49, 0x64, 0x78, 0x2e, 0x78, 0x29, 0x20, 0x2f, 0x20, 0x33, 0x32, 0x29, 0x20, 0x25, 0x20
        /*00ad*/ 	.byte	0x34, 0x29, 0x20, 0x3d, 0x3d, 0x20, 0x28, 0x28, 0x28, 0x74, 0x6d, 0x65, 0x6d, 0x5f, 0x61, 0x64
        /*00bd*/ 	.byte	0x64, 0x72, 0x20, 0x3e, 0x3e, 0x20, 0x31, 0x36, 0x29, 0x20, 0x2f, 0x20, 0x33, 0x32, 0x29, 0x20
        /*00cd*/ 	.byte	0x25, 0x20, 0x34, 0x29, 0x00
	.type		__unnamed_1,@object
	.size		__unnamed_1,(__unnamed_2 - __unnamed_1)
__unnamed_1:
        /*00d2*/ 	.byte	0x61, 0x75, 0x74, 0x6f, 0x20, 0x63, 0x75, 0x74, 0x65, 0x3a, 0x3a, 0x61, 0x73, 0x5f, 0x70, 0x6f
        /* <DEDUP_REMOVED lines=24> */
        /*0262*/ 	.byte	0x43, 0x3c, 0x38, 0x31, 0x39, 0x32, 0x3e, 0x3e, 0x3e, 0x3e, 0x5d, 0x00
	.type		__unnamed_2,@object
	.size		__unnamed_2,(.L_2 - __unnamed_2)
__unnamed_2:
        /* <DEDUP_REMOVED lines=42> */
        /*050e*/ 	.byte	0x3e, 0x3e, 0x3e, 0x3e, 0x5d, 0x00
.L_2:


//--------------------- .nv.shared._ZN7cutlass13device_kernelINS_4gemm6kernel13GemmUniversalIN4cute5tupleIJiiiiEEENS1_10collective13CollectiveMmaINS1_35MainloopSm100TmaUmmaWarpSpecializedILi4ELi2ELi4ENS5_IJNS4_1CILi1EEENSA_ILi2EEESB_EEEEENS5_IJNSA_ILi128EEENSA_ILi64EEESF_EEENS_12float_e5m2_tENS5_IJlSB_lEEESI_SJ_NS4_8TiledMMAINS4_8MMA_AtomIJNS4_10MMA_TraitsINS4_19SM100_MMA_F8F6F4_SSEJSI_SI_fSF_SG_NS4_17integral_constantINS4_4UMMA5MajorELSQ_0EEESR_NSO_INSP_7ScaleInELSS_0EEEST_EEEEEENS4_6LayoutINS5_IJSB_SB_SB_EEENS5_IJNSA_ILi0EEESY_SY_EEEEENS5_IJNS4_10UnderscoreES11_S11_EEEEENS4_23SM90_TMA_LOAD_MULTICASTENS4_14ComposedLayoutINS4_7SwizzleILi3ELi4ELi3EEENS4_18smem_ptr_flag_bitsILi8EEENSW_INS5_IJNSA_ILi8EEESF_EEENS5_IJSF_SB_EEEEEEEvNS4_8identityENS4_13SM90_TMA_LOADES1E_vS1F_EENS_8epilogue10collective18CollectiveEpilogueINS1I_23Sm100TmaWarpSpecializedILi1ELi1ELi64ELb0ELb0EEEJSH_NS5_IJNSW_ISF_SB_EENSW_ISG_SB_EEEEESI_SJ_SI_SJ_NS1I_6fusion15FusionCallbacksIS1M_NS1Q_17LinearCombinationISI_fSI_fLNS_15FloatRoundStyleE2EEESH_S1P_JEEENS4_5SM1004TMEM4LOAD26SM100_TMEM_LOAD_32dp32b64xES1G_NS15_INS16_ILi2ELi4ELi3EEES19_NSW_INS5_IJS1A_SG_EEENS5_IJSG_SB_EEEEEEENS4_39AutoVectorizingCopyWithAssumedAlignmentILi128EEENS4_14SM90_TMA_STOREES24_S26_S26_EEEvvEEEEvNT_6ParamsE --------------------------
	.section	.nv.shared._ZN7cutlass13device_kernelINS_4gemm6kernel13GemmUniversalIN4cute5tupleIJiiiiEEENS1_10collective13CollectiveMmaINS1_35MainloopSm100TmaUmmaWarpSpecializedILi4ELi2ELi4ENS5_IJNS4_1CILi1EEENSA_ILi2EEESB_EEEEENS5_IJNSA_ILi128EEENSA_ILi64EEESF_EEENS_12float_e5m2_tENS5_IJlSB_lEEESI_SJ_NS4_8TiledMMAINS4_8MMA_AtomIJNS4_10MMA_TraitsINS4_19SM100_MMA_F8F6F4_SSEJSI_SI_fSF_SG_NS4_17integral_constantINS4_4UMMA5MajorELSQ_0EEESR_NSO_INSP_7ScaleInELSS_0EEEST_EEEEEENS4_6LayoutINS5_IJSB_SB_SB_EEENS5_IJNSA_ILi0EEESY_SY_EEEEENS5_IJNS4_10UnderscoreES11_S11_EEEEENS4_23SM90_TMA_LOAD_MULTICASTENS4_14ComposedLayoutINS4_7SwizzleILi3ELi4ELi3EEENS4_18smem_ptr_flag_bitsILi8EEENSW_INS5_IJNSA_ILi8EEESF_EEENS5_IJSF_SB_EEEEEEEvNS4_8identityENS4_13SM90_TMA_LOADES1E_vS1F_EENS_8epilogue10collective18CollectiveEpilogueINS1I_23Sm100TmaWarpSpecializedILi1ELi1ELi64ELb0ELb0EEEJSH_NS5_IJNSW_ISF_SB_EENSW_ISG_SB_EEEEESI_SJ_SI_SJ_NS1I_6fusion15FusionCallbacksIS1M_NS1Q_17LinearCombinationISI_fSI_fLNS_15FloatRoundStyleE2EEESH_S1P_JEEENS4_5SM1004TMEM4LOAD26SM100_TMEM_LOAD_32dp32b64xES1G_NS15_INS16_ILi2ELi4ELi3EEES19_NSW_INS5_IJS1A_SG_EEENS5_IJSG_SB_EEEEEEENS4_39AutoVectorizingCopyWithAssumedAlignmentILi128EEENS4_14SM90_TMA_STOREES24_S26_S26_EEEvvEEEEvNT_6ParamsE,"aw",@nobits
	.sectionflags	@""
	.align	16
	.zero		1024


//--------------------- .nv.shared.reserved.0     --------------------------
	.section	.nv.shared.reserved.0,"aw",@nobits
	.weak		__nv_reservedSMEM_offset_0_alias
	.size		__nv_reservedSMEM_offset_0_alias, 0, 64
	.other		__nv_reservedSMEM_offset_0_alias,@"STO_CUDA_RESERVED_SHARED STV_DEFAULT"
__nv_reservedSMEM_offset_0_alias:
	.zero		0
.nv.shared.reserved.0:
	.zero		64
	.weak		__nv_reservedSMEM_tcgen05_partition
	.type		__nv_reservedSMEM_tcgen05_partition,@object
	.size		__nv_reservedSMEM_tcgen05_partition,(.L_0 - __nv_reservedSMEM_tcgen05_partition)
__nv_reservedSMEM_tcgen05_partition:
	.zero		32
.L_0:


//--------------------- .nv.global                --------------------------
	.section	.nv.global,"aw",@nobits
.nv.global:
	.type		_ZN39_INTERNAL_094bee98_4_k_cu_2def59fa_93714cute1_E,@object
	.size		_ZN39_INTERNAL_094bee98_4_k_cu_2def59fa_93714cute1_E,(_ZN39_INTERNAL_094bee98_4_k_cu_2def59fa_93714cuda3std3__45__cpo6cbeginE - _ZN39_INTERNAL_094bee98_4_k_cu_2def59fa_93714cute1_E)
_ZN39_INTERNAL_094bee98_4_k_cu_2def59fa_93714cute1_E:
	.zero		1
	.type		_ZN39_INTERNAL_094bee98_4_k_cu_2def59fa_93714cuda3std3__45__cpo6cbeginE,@object
	.size		_ZN39_INTERNAL_094bee98_4_k_cu_2def59fa_93714cuda3std3__45__cpo6cbeginE,(_ZN39_INTERNAL_094bee98_4_k_cu_2def59fa_93714cuda3std3__48in_placeE - _ZN39_INTERNAL_094bee98_4_k_cu_2def59fa_93714cuda3std3__45__cpo6cbeginE)
_ZN39_INTERNAL_094bee98_4_k_cu_2def59fa_93714cuda3std3__45__cpo6cbeginE:
	.zero		1
	.type		_ZN39_INTERNAL_094bee98_4_k_cu_2def59fa_93714cuda3std3__48in_placeE,@object
	.size		_ZN39_INTERNAL_094bee98_4_k_cu_2def59fa_93714cuda3std3__48in_placeE,(_ZN39_INTERNAL_094bee98_4_k_cu_2def59fa_93714cuda3std6ranges3__45__cpo9iter_moveE - _ZN39_INTERNAL_094bee98_4_k_cu_2def59fa_93714cuda3std3__48in_placeE)
_ZN39_INTERNAL_094bee98_4_k_cu_2def59fa_93714cuda3std3__48in_placeE:
	.zero		1
	.type		_ZN39_INTERNAL_094bee98_4_k_cu_2def59fa_93714cuda3std6ranges3__45__cpo9iter_moveE,@object
	.size		_ZN39_INTERNAL_094bee98_4_k_cu_2def59fa_93714cuda3std6ranges3__45__cpo9iter_moveE,(_ZN39_INTERNAL_094bee98_4_k_cu_2def59fa_93714cuda3std3__45__cpo5beginE - _ZN39_INTERNAL_094bee98_4_k_cu_2def59fa_93714cuda3std6ranges3__45__cpo9iter_moveE)
_ZN39_INTERNAL_094bee98_4_k_cu_2def59fa_93714cuda3std6ranges3__45__cpo9iter_moveE:
	.zero		1
	.type		_ZN39_INTERNAL_094bee98_4_k_cu_2def59fa_93714cuda3std3__45__cpo5beginE,@object
	.size		_ZN39_INTERNAL_094bee98_4_k_cu_2def59fa_93714cuda3std3__45__cpo5beginE,(_ZN39_INTERNAL_094bee98_4_k_cu_2def59fa_93714cuda3std3__441_GLOBAL__N__094bee98_4_k_cu_2def59fa_93716ignoreE - _ZN39_INTERNAL_094bee98_4_k_cu_2def59fa_93714cuda3std3__45__cpo5beginE)
_ZN39_INTERNAL_094bee98_4_k_cu_2def59fa_93714cuda3std3__45__cpo5beginE:
	.zero		1
	.type		_ZN39_INTERNAL_094bee98_4_k_cu_2def59fa_93714cuda3std3__441_GLOBAL__N__094bee98_4_k_cu_2def59fa_93716ignoreE,@object
	.size		_ZN39_INTERNAL_094bee98_4_k_cu_2def59fa_93714cuda3std3__441_GLOBAL__N__094bee98_4_k_cu_2def59fa_93716ignoreE,(_ZN39_INTERNAL_094bee98_4_k_cu_2def59fa_93714cute7productE - _ZN39_INTERNAL_094bee98_4_k_cu_2def59fa_93714cuda3std3__441_GLOBAL__N__094bee98_4_k_cu_2def59fa_93716ignoreE)
_ZN39_INTERNAL_094bee98_4_k_cu_2def59fa_93714cuda3std3__441_GLOBAL__N__094bee98_4_k_cu_2def59fa_93716ignoreE:
	.zero		1
	.type		_ZN39_INTERNAL_094bee98_4_k_cu_2def59fa_93714cute7productE,@object
	.size		_ZN39_INTERNAL_094bee98_4_k_cu_2def59fa_93714cute7productE,(_ZN39_INTERNAL_094bee98_4_k_cu_2def59fa_93714cuda3std3__45__cpo3endE - _ZN39_INTERNAL_094bee98_4_k_cu_2def59fa_93714cute7productE)
_ZN39_INTERNAL_094bee98_4_k_cu_2def59fa_93714cute7productE:
	.zero		1
	.type		_ZN39_INTERNAL_094bee98_4_k_cu_2def59fa_93714cuda3std3__45__cpo3endE,@object
	.size		_ZN39_INTERNAL_094bee98_4_k_cu_2def59fa_93714cuda3std3__45__cpo3endE,(_ZN39_INTERNAL_094bee98_4_k_cu_2def59fa_93714cuda3std3__419piecewise_constructE - _ZN39_INTERNAL_094bee98_4_k_cu_2def59fa_93714cuda3std3__45__cpo3endE)
_ZN39_INTERNAL_094bee98_4_k_cu_2def59fa_93714cuda3std3__45__cpo3endE:
	.zero		1
	.type		_ZN39_INTERNAL_094bee98_4_k_cu_2def59fa_93714cuda3std3__419piecewise_constructE,@object
	.size		_ZN39_INTERNAL_094bee98_4_k_cu_2def59fa_93714cuda3std3__419piecewise_constructE,(_ZN39_INTERNAL_094bee98_4_k_cu_2def59fa_93714cuda3std3__45__cpo4cendE - _ZN39_INTERNAL_094bee98_4_k_cu_2def59fa_93714cuda3std3__419piecewise_constructE)
_ZN39_INTERNAL_094bee98_4_k_cu_2def59fa_93714cuda3std3__419piecewise_constructE:
	.zero		1
	.type		_ZN39_INTERNAL_094bee98_4_k_cu_2def59fa_93714cuda3std3__45__cpo4cendE,@object
	.size		_ZN39_INTERNAL_094bee98_4_k_cu_2def59fa_93714cuda3std3__45__cpo4cendE,(_ZN39_INTERNAL_094bee98_4_k_cu_2def59fa_93714cuda3std6ranges3__45__cpo4swapE - _ZN39_INTERNAL_094bee98_4_k_cu_2def59fa_93714cuda3std3__45__cpo4cendE)
_ZN39_INTERNAL_094bee98_4_k_cu_2def59fa_93714cuda3std3__45__cpo4cendE:
	.zero		1
	.type		_ZN39_INTERNAL_094bee98_4_k_cu_2def59fa_93714cuda3std6ranges3__45__cpo4swapE,@object
	.size		_ZN39_INTERNAL_094bee98_4_k_cu_2def59fa_93714cuda3std6ranges3__45__cpo4swapE,(.L_10 - _ZN39_INTERNAL_094bee98_4_k_cu_2def59fa_93714cuda3std6ranges3__45__cpo4swapE)
_ZN39_INTERNAL_094bee98_4_k_cu_2def59fa_93714cuda3std6ranges3__45__cpo4swapE:
	.zero		1
.L_10:


//--------------------- .nv.constant0._ZN7cutlass13device_kernelINS_4gemm6kernel13GemmUniversalIN4cute5tupleIJiiiiEEENS1_10collective13CollectiveMmaINS1_35MainloopSm100TmaUmmaWarpSpecializedILi4ELi2ELi4ENS5_IJNS4_1CILi1EEENSA_ILi2EEESB_EEEEENS5_IJNSA_ILi128EEENSA_ILi64EEESF_EEENS_12float_e5m2_tENS5_IJlSB_lEEESI_SJ_NS4_8TiledMMAINS4_8MMA_AtomIJNS4_10MMA_TraitsINS4_19SM100_MMA_F8F6F4_SSEJSI_SI_fSF_SG_NS4_17integral_constantINS4_4UMMA5MajorELSQ_0EEESR_NSO_INSP_7ScaleInELSS_0EEEST_EEEEEENS4_6LayoutINS5_IJSB_SB_SB_EEENS5_IJNSA_ILi0EEESY_SY_EEEEENS5_IJNS4_10UnderscoreES11_S11_EEEEENS4_23SM90_TMA_LOAD_MULTICASTENS4_14ComposedLayoutINS4_7SwizzleILi3ELi4ELi3EEENS4_18smem_ptr_flag_bitsILi8EEENSW_INS5_IJNSA_ILi8EEESF_EEENS5_IJSF_SB_EEEEEEEvNS4_8identityENS4_13SM90_TMA_LOADES1E_vS1F_EENS_8epilogue10collective18CollectiveEpilogueINS1I_23Sm100TmaWarpSpecializedILi1ELi1ELi64ELb0ELb0EEEJSH_NS5_IJNSW_ISF_SB_EENSW_ISG_SB_EEEEESI_SJ_SI_SJ_NS1I_6fusion15FusionCallbacksIS1M_NS1Q_17LinearCombinationISI_fSI_fLNS_15FloatRoundStyleE2EEESH_S1P_JEEENS4_5SM1004TMEM4LOAD26SM100_TMEM_LOAD_32dp32b64xES1G_NS15_INS16_ILi2ELi4ELi3EEES19_NSW_INS5_IJS1A_SG_EEENS5_IJSG_SB_EEEEEEENS4_39AutoVectorizingCopyWithAssumedAlignmentILi128EEENS4_14SM90_TMA_STOREES24_S26_S26_EEEvvEEEEvNT_6ParamsE --------------------------
	.section	.nv.constant0._ZN7cutlass13device_kernelINS_4gemm6kernel13GemmUniversalIN4cute5tupleIJiiiiEEENS1_10collective13CollectiveMmaINS1_35MainloopSm100TmaUmmaWarpSpecializedILi4ELi2ELi4ENS5_IJNS4_1CILi1EEENSA_ILi2EEESB_EEEEENS5_IJNSA_ILi128EEENSA_ILi64EEESF_EEENS_12float_e5m2_tENS5_IJlSB_lEEESI_SJ_NS4_8TiledMMAINS4_8MMA_AtomIJNS4_10MMA_TraitsINS4_19SM100_MMA_F8F6F4_SSEJSI_SI_fSF_SG_NS4_17integral_constantINS4_4UMMA5MajorELSQ_0EEESR_NSO_INSP_7ScaleInELSS_0EEEST_EEEEEENS4_6LayoutINS5_IJSB_SB_SB_EEENS5_IJNSA_ILi0EEESY_SY_EEEEENS5_IJNS4_10UnderscoreES11_S11_EEEEENS4_23SM90_TMA_LOAD_MULTICASTENS4_14ComposedLayoutINS4_7SwizzleILi3ELi4ELi3EEENS4_18smem_ptr_flag_bitsILi8EEENSW_INS5_IJNSA_ILi8EEESF_EEENS5_IJSF_SB_EEEEEEEvNS4_8identityENS4_13SM90_TMA_LOADES1E_vS1F_EENS_8epilogue10collective18CollectiveEpilogueINS1I_23Sm100TmaWarpSpecializedILi1ELi1ELi64ELb0ELb0EEEJSH_NS5_IJNSW_ISF_SB_EENSW_ISG_SB_EEEEESI_SJ_SI_SJ_NS1I_6fusion15FusionCallbacksIS1M_NS1Q_17LinearCombinationISI_fSI_fLNS_15FloatRoundStyleE2EEESH_S1P_JEEENS4_5SM1004TMEM4LOAD26SM100_TMEM_LOAD_32dp32b64xES1G_NS15_INS16_ILi2ELi4ELi3EEES19_NSW_INS5_IJS1A_SG_EEENS5_IJSG_SB_EEEEEEENS4_39AutoVectorizingCopyWithAssumedAlignmentILi128EEENS4_14SM90_TMA_STOREES24_S26_S26_EEEvvEEEEvNT_6ParamsE,"a",@progbits
	.sectionflags	@""
	.align	4
.nv.constant0._ZN7cutlass13device_kernelINS_4gemm6kernel13GemmUniversalIN4cute5tupleIJiiiiEEENS1_10collective13CollectiveMmaINS1_35MainloopSm100TmaUmmaWarpSpecializedILi4ELi2ELi4ENS5_IJNS4_1CILi1EEENSA_ILi2EEESB_EEEEENS5_IJNSA_ILi128EEENSA_ILi64EEESF_EEENS_12float_e5m2_tENS5_IJlSB_lEEESI_SJ_NS4_8TiledMMAINS4_8MMA_AtomIJNS4_10MMA_TraitsINS4_19SM100_MMA_F8F6F4_SSEJSI_SI_fSF_SG_NS4_17integral_constantINS4_4UMMA5MajorELSQ_0EEESR_NSO_INSP_7ScaleInELSS_0EEEST_EEEEEENS4_6LayoutINS5_IJSB_SB_SB_EEENS5_IJNSA_ILi0EEESY_SY_EEEEENS5_IJNS4_10UnderscoreES11_S11_EEEEENS4_23SM90_TMA_LOAD_MULTICASTENS4_14ComposedLayoutINS4_7SwizzleILi3ELi4ELi3EEENS4_18smem_ptr_flag_bitsILi8EEENSW_INS5_IJNSA_ILi8EEESF_EEENS5_IJSF_SB_EEEEEEEvNS4_8identityENS4_13SM90_TMA_LOADES1E_vS1F_EENS_8epilogue10collective18CollectiveEpilogueINS1I_23Sm100TmaWarpSpecializedILi1ELi1ELi64ELb0ELb0EEEJSH_NS5_IJNSW_ISF_SB_EENSW_ISG_SB_EEEEESI_SJ_SI_SJ_NS1I_6fusion15FusionCallbacksIS1M_NS1Q_17LinearCombinationISI_fSI_fLNS_15FloatRoundStyleE2EEESH_S1P_JEEENS4_5SM1004TMEM4LOAD26SM100_TMEM_LOAD_32dp32b64xES1G_NS15_INS16_ILi2ELi4ELi3EEES19_NSW_INS5_IJS1A_SG_EEENS5_IJSG_SB_EEEEEEENS4_39AutoVectorizingCopyWithAssumedAlignmentILi128EEENS4_14SM90_TMA_STOREES24_S26_S26_EEEvvEEEEvNT_6ParamsE:
	.zero		2944


//--------------------- SYMBOLS --------------------------

	.type		.nv.reservedSmem.offset0,@object
	.size		.nv.reservedSmem.offset0,0x4
	.type		.nv.reservedSmem.cap,@object
	.size		.nv.reservedSmem.cap,0x4
	.type		__assertfail,@function
